//
// Generated by NVIDIA NVVM Compiler
//
// Compiler Build ID: CL-36424714
// Cuda compilation tools, release 13.0, V13.0.88
// Based on NVVM 20.0.0
//

.version 9.0
.target sm_100
.address_size 64

	// .globl	_Z6doWorkmPiPmii
.const .align 8 .b8 tree_search_multipliers[1296];
.const .align 8 .b8 tree_search_addends[1296];
.const .align 8 .b8 waterfall_search_multipliers[18376];
.const .align 8 .b8 waterfall_search_addends[18376];

.visible .entry _Z6doWorkmPiPmii(
	.param .u64 _Z6doWorkmPiPmii_param_0,
	.param .u64 .ptr .align 1 _Z6doWorkmPiPmii_param_1,
	.param .u64 .ptr .align 1 _Z6doWorkmPiPmii_param_2,
	.param .u32 _Z6doWorkmPiPmii_param_3,
	.param .u32 _Z6doWorkmPiPmii_param_4
)
{
	.reg .pred 	%p<83>;
	.reg .b16 	%rs<19>;
	.reg .b32 	%r<141>;
	.reg .b64 	%rd<147>;
	.reg .b64 	%fd<13>;

	ld.param.u64 	%rd26, [_Z6doWorkmPiPmii_param_0];
	ld.param.u64 	%rd24, [_Z6doWorkmPiPmii_param_1];
	ld.param.u64 	%rd25, [_Z6doWorkmPiPmii_param_2];
	ld.param.u32 	%r41, [_Z6doWorkmPiPmii_param_3];
	ld.param.u32 	%r42, [_Z6doWorkmPiPmii_param_4];
	mov.u32 	%r43, %ctaid.x;
	mov.u32 	%r44, %ntid.x;
	mov.u32 	%r45, %tid.x;
	mad.lo.s32 	%r46, %r43, %r44, %r45;
	cvt.u64.u32 	%rd27, %r46;
	add.s64 	%rd1, %rd26, %rd27;
	setp.gt.u64 	%p5, %rd1, 1221058195343;
	@%p5 bra 	$L__BB0_37;
	mul.hi.u64 	%rd28, %rd1, -5900399002211579693;
	shr.u64 	%rd29, %rd28, 20;
	mul.lo.s64 	%rd30, %rd29, 1541709;
	sub.s64 	%rd31, %rd1, %rd30;
	cvt.rn.f64.u64 	%fd1, %rd31;
	cvt.rzi.s64.f64 	%rd32, %fd1;
	cvt.rn.f64.u64 	%fd2, %rd29;
	add.f64 	%fd3, %fd2, 0dC112678B40000000;
	cvt.rzi.s64.f64 	%rd33, %fd3;
	cvt.rn.f64.s64 	%fd4, %rd33;
	mul.f64 	%fd5, %fd4, 0d4137864B30000000;
	cvt.rn.f64.s64 	%fd6, %rd32;
	mul.f64 	%fd7, %fd6, 0dC112678B40000000;
	setp.lt.f64 	%p7, %fd5, %fd7;
	selp.b64 	%rd34, 792016, 0, %p7;
	add.s64 	%rd35, %rd34, %rd33;
	cvt.rn.f64.s64 	%fd8, %rd35;
	mul.f64 	%fd9, %fd8, 0d41315FC610000000;
	mul.f64 	%fd10, %fd6, 0d411DEFB040000000;
	setp.gt.f64 	%p8, %fd9, %fd10;
	add.f64 	%fd11, %fd6, 0d4137864B30000000;
	cvt.rzi.s64.f64 	%rd36, %fd11;
	add.f64 	%fd12, %fd8, 0dC112678B40000000;
	cvt.rzi.s64.f64 	%rd37, %fd12;
	selp.b64 	%rd38, %rd36, %rd32, %p8;
	selp.b64 	%rd39, %rd37, %rd35, %p8;
	mul.lo.s64 	%rd40, %rd38, 7847617;
	mad.lo.s64 	%rd41, %rd39, -18218081, %rd40;
	add.s64 	%rd42, %rd41, 70368753899974;
	shr.s64 	%rd43, %rd42, 63;
	shr.u64 	%rd44, %rd43, 16;
	add.s64 	%rd45, %rd42, %rd44;
	and.b64  	%rd46, %rd45, -281474976710656;
	sub.s64 	%rd47, %rd42, %rd46;
	mad.lo.s64 	%rd2, %rd47, 246154705703781, 107048004364969;
	setp.lt.s32 	%p9, %r41, 1;
	mov.pred 	%p81, 0;
	@%p9 bra 	$L__BB0_18;
	setp.eq.s32 	%p10, %r41, 1;
	mov.b32 	%r136, 0;
	mov.b64 	%rd143, 0;
	@%p10 bra 	$L__BB0_12;
	mov.u64 	%rd51, tree_search_addends;
	add.s64 	%rd142, %rd51, 8;
	mov.u64 	%rd52, tree_search_multipliers;
	add.s64 	%rd141, %rd52, 8;
	and.b32  	%r50, %r41, 2147483646;
	neg.s32 	%r129, %r50;
	mov.b32 	%r136, 0;
$L__BB0_4:
	ld.const.u64 	%rd53, [%rd141+-8];
	ld.const.u64 	%rd54, [%rd142+-8];
	mad.lo.s64 	%rd55, %rd53, %rd2, %rd54;
	mad.lo.s64 	%rd56, %rd55, 25214903917, 11;
	shr.u64 	%rd57, %rd56, 44;
	cvt.u32.u64 	%r52, %rd57;
	and.b32  	%r4, %r52, 15;
	mad.lo.s64 	%rd58, %rd55, 8602081037417187945, 277363943098;
	shr.u64 	%rd59, %rd58, 44;
	cvt.u32.u64 	%r53, %rd59;
	and.b32  	%r5, %r53, 15;
	mad.lo.s64 	%rd61, %rd55, 2360119957213856949, 2389171320405252413;
	shr.u64 	%rd62, %rd61, 17;
	cvt.u32.u64 	%r54, %rd62;
	and.b32  	%r55, %r54, 2147483647;
	mul.hi.u32 	%r56, %r55, 1431655766;
	mul.lo.s32 	%r57, %r56, 3;
	sub.s32 	%r58, %r55, %r57;
	add.s32 	%r6, %r58, 4;
	setp.eq.s32 	%p11, %r4, 1;
	setp.eq.s32 	%p12, %r5, 13;
	and.pred  	%p13, %p11, %p12;
	setp.eq.s32 	%p14, %r6, 5;
	and.pred  	%p15, %p13, %p14;
	mov.b32 	%r131, 1;
	@%p15 bra 	$L__BB0_7;
	setp.eq.s32 	%p16, %r4, 6;
	setp.eq.s32 	%p17, %r5, 12;
	and.pred  	%p18, %p16, %p17;
	setp.eq.s32 	%p19, %r6, 6;
	and.pred  	%p20, %p18, %p19;
	mov.b32 	%r131, 2;
	@%p20 bra 	$L__BB0_7;
	setp.eq.s32 	%p21, %r6, 5;
	setp.eq.s32 	%p22, %r4, 14;
	setp.eq.s32 	%p23, %r5, 7;
	selp.b32 	%r63, 4, 0, %p21;
	selp.b32 	%r64, %r63, 0, %p23;
	selp.b32 	%r131, %r64, 0, %p22;
$L__BB0_7:
	or.b32  	%r9, %r131, %r136;
	ld.const.u64 	%rd63, [%rd141];
	ld.const.u64 	%rd64, [%rd142];
	mad.lo.s64 	%rd65, %rd63, %rd2, %rd64;
	mad.lo.s64 	%rd66, %rd65, 25214903917, 11;
	shr.u64 	%rd67, %rd66, 44;
	cvt.u32.u64 	%r66, %rd67;
	and.b32  	%r10, %r66, 15;
	mad.lo.s64 	%rd68, %rd65, 8602081037417187945, 277363943098;
	shr.u64 	%rd69, %rd68, 44;
	cvt.u32.u64 	%r67, %rd69;
	and.b32  	%r11, %r67, 15;
	mad.lo.s64 	%rd71, %rd65, 2360119957213856949, 2389171320405252413;
	shr.u64 	%rd72, %rd71, 17;
	cvt.u32.u64 	%r68, %rd72;
	and.b32  	%r69, %r68, 2147483647;
	mul.hi.u32 	%r70, %r69, 1431655766;
	mul.lo.s32 	%r71, %r70, 3;
	sub.s32 	%r72, %r69, %r71;
	add.s32 	%r12, %r72, 4;
	setp.eq.s32 	%p24, %r10, 1;
	setp.eq.s32 	%p25, %r11, 13;
	and.pred  	%p26, %p24, %p25;
	setp.eq.s32 	%p27, %r12, 5;
	and.pred  	%p28, %p26, %p27;
	mov.b32 	%r132, 1;
	@%p28 bra 	$L__BB0_10;
	setp.eq.s32 	%p29, %r10, 6;
	setp.eq.s32 	%p30, %r11, 12;
	and.pred  	%p31, %p29, %p30;
	setp.eq.s32 	%p32, %r12, 6;
	and.pred  	%p33, %p31, %p32;
	mov.b32 	%r132, 2;
	@%p33 bra 	$L__BB0_10;
	setp.eq.s32 	%p34, %r12, 5;
	setp.eq.s32 	%p35, %r10, 14;
	setp.eq.s32 	%p36, %r11, 7;
	selp.b32 	%r77, 4, 0, %p34;
	selp.b32 	%r78, %r77, 0, %p36;
	selp.b32 	%r132, %r78, 0, %p35;
$L__BB0_10:
	or.b32  	%r136, %r132, %r9;
	add.s32 	%r129, %r129, 2;
	add.s64 	%rd142, %rd142, 16;
	add.s64 	%rd141, %rd141, 16;
	setp.ne.s32 	%p37, %r129, 0;
	@%p37 bra 	$L__BB0_4;
	cvt.u64.u32 	%rd143, %r50;
$L__BB0_12:
	and.b32  	%r80, %r41, 1;
	setp.eq.b32 	%p38, %r80, 1;
	not.pred 	%p39, %p38;
	@%p39 bra 	$L__BB0_17;
	shl.b64 	%rd73, %rd143, 3;
	mov.u64 	%rd74, tree_search_multipliers;
	add.s64 	%rd75, %rd74, %rd73;
	ld.const.u64 	%rd76, [%rd75];
	mov.u64 	%rd77, tree_search_addends;
	add.s64 	%rd78, %rd77, %rd73;
	ld.const.u64 	%rd79, [%rd78];
	mad.lo.s64 	%rd80, %rd76, %rd2, %rd79;
	mad.lo.s64 	%rd81, %rd80, 25214903917, 11;
	shr.u64 	%rd82, %rd81, 44;
	cvt.u32.u64 	%r82, %rd82;
	and.b32  	%r19, %r82, 15;
	mad.lo.s64 	%rd83, %rd80, 8602081037417187945, 277363943098;
	shr.u64 	%rd84, %rd83, 44;
	cvt.u32.u64 	%r83, %rd84;
	and.b32  	%r20, %r83, 15;
	mad.lo.s64 	%rd86, %rd80, 2360119957213856949, 2389171320405252413;
	shr.u64 	%rd87, %rd86, 17;
	cvt.u32.u64 	%r84, %rd87;
	and.b32  	%r85, %r84, 2147483647;
	mul.hi.u32 	%r86, %r85, 1431655766;
	mul.lo.s32 	%r87, %r86, 3;
	sub.s32 	%r88, %r85, %r87;
	add.s32 	%r21, %r88, 4;
	setp.eq.s32 	%p40, %r19, 1;
	setp.eq.s32 	%p41, %r20, 13;
	and.pred  	%p42, %p40, %p41;
	setp.eq.s32 	%p43, %r21, 5;
	and.pred  	%p44, %p42, %p43;
	mov.b32 	%r135, 1;
	@%p44 bra 	$L__BB0_16;
	setp.eq.s32 	%p45, %r19, 6;
	setp.eq.s32 	%p46, %r20, 12;
	and.pred  	%p47, %p45, %p46;
	setp.eq.s32 	%p48, %r21, 6;
	and.pred  	%p49, %p47, %p48;
	mov.b32 	%r135, 2;
	@%p49 bra 	$L__BB0_16;
	setp.eq.s32 	%p50, %r21, 5;
	setp.eq.s32 	%p51, %r19, 14;
	setp.eq.s32 	%p52, %r20, 7;
	selp.b32 	%r93, 4, 0, %p50;
	selp.b32 	%r94, %r93, 0, %p52;
	selp.b32 	%r135, %r94, 0, %p51;
$L__BB0_16:
	or.b32  	%r136, %r135, %r136;
$L__BB0_17:
	setp.eq.s32 	%p81, %r136, 7;
$L__BB0_18:
	setp.lt.s32 	%p54, %r42, 1;
	mov.pred 	%p82, 0;
	@%p54 bra 	$L__BB0_35;
	setp.eq.s32 	%p55, %r42, 1;
	mov.b16 	%rs18, 0;
	mov.b64 	%rd146, 0;
	@%p55 bra 	$L__BB0_29;
	mov.u64 	%rd91, waterfall_search_addends;
	add.s64 	%rd145, %rd91, 8;
	mov.u64 	%rd92, waterfall_search_multipliers;
	add.s64 	%rd144, %rd92, 8;
	and.b32  	%r95, %r42, 2147483646;
	neg.s32 	%r137, %r95;
	mov.b16 	%rs18, 0;
$L__BB0_21:
	ld.const.u64 	%rd93, [%rd144+-8];
	ld.const.u64 	%rd94, [%rd145+-8];
	mad.lo.s64 	%rd95, %rd93, %rd2, %rd94;
	mad.lo.s64 	%rd11, %rd95, 25214903917, 11;
	mad.lo.s64 	%rd96, %rd95, 8602081037417187945, 277363943098;
	shr.u64 	%rd97, %rd96, 17;
	cvt.u32.u64 	%r96, %rd97;
	and.b32  	%r97, %r96, 2147483647;
	mul.hi.u32 	%r98, %r97, -2004318071;
	shr.u32 	%r99, %r98, 6;
	mul.lo.s32 	%r100, %r99, 120;
	sub.s32 	%r101, %r97, %r100;
	add.s32 	%r28, %r101, 8;
	mad.lo.s64 	%rd12, %rd95, 2360119957213856949, 2389171320405252413;
	shr.u64 	%rd98, %rd12, 17;
	and.b64  	%rd13, %rd98, 2147483647;
	add.s32 	%r102, %r101, 7;
	and.b32  	%r103, %r28, %r102;
	setp.ne.s32 	%p56, %r103, 0;
	@%p56 bra 	$L__BB0_23;
	cvt.u64.u32 	%rd99, %r28;
	mul.lo.s64 	%rd100, %rd13, %rd99;
	shr.u64 	%rd101, %rd100, 31;
	cvt.u32.u64 	%r138, %rd101;
	bra.uni 	$L__BB0_24;
$L__BB0_23:
	cvt.u32.u64 	%r104, %rd13;
	rem.u32 	%r138, %r104, %r28;
$L__BB0_24:
	and.b64  	%rd102, %rd11, 263882790666240;
	setp.eq.s64 	%p57, %rd102, 158329674399744;
	setp.eq.s32 	%p58, %r138, 76;
	and.pred  	%p59, %p57, %p58;
	mad.lo.s64 	%rd103, %rd12, 25214903917, 11;
	and.b64  	%rd104, %rd103, 263882790666240;
	setp.eq.s64 	%p60, %rd104, 17592186044416;
	and.pred  	%p61, %p60, %p59;
	selp.u16 	%rs11, 1, 0, %p61;
	or.b16  	%rs2, %rs18, %rs11;
	ld.const.u64 	%rd105, [%rd144];
	ld.const.u64 	%rd106, [%rd145];
	mad.lo.s64 	%rd107, %rd105, %rd2, %rd106;
	mad.lo.s64 	%rd14, %rd107, 25214903917, 11;
	mad.lo.s64 	%rd108, %rd107, 8602081037417187945, 277363943098;
	shr.u64 	%rd109, %rd108, 17;
	cvt.u32.u64 	%r105, %rd109;
	and.b32  	%r106, %r105, 2147483647;
	mul.hi.u32 	%r107, %r106, -2004318071;
	shr.u32 	%r108, %r107, 6;
	mul.lo.s32 	%r109, %r108, 120;
	sub.s32 	%r110, %r106, %r109;
	add.s32 	%r32, %r110, 8;
	mad.lo.s64 	%rd15, %rd107, 2360119957213856949, 2389171320405252413;
	shr.u64 	%rd110, %rd15, 17;
	and.b64  	%rd16, %rd110, 2147483647;
	add.s32 	%r111, %r110, 7;
	and.b32  	%r112, %r32, %r111;
	setp.eq.s32 	%p62, %r112, 0;
	@%p62 bra 	$L__BB0_26;
	cvt.u32.u64 	%r113, %rd16;
	rem.u32 	%r139, %r113, %r32;
	bra.uni 	$L__BB0_27;
$L__BB0_26:
	cvt.u64.u32 	%rd111, %r32;
	mul.lo.s64 	%rd112, %rd16, %rd111;
	shr.u64 	%rd113, %rd112, 31;
	cvt.u32.u64 	%r139, %rd113;
$L__BB0_27:
	and.b64  	%rd114, %rd14, 263882790666240;
	setp.eq.s64 	%p63, %rd114, 158329674399744;
	setp.eq.s32 	%p64, %r139, 76;
	and.pred  	%p65, %p63, %p64;
	mad.lo.s64 	%rd115, %rd15, 25214903917, 11;
	and.b64  	%rd116, %rd115, 263882790666240;
	setp.eq.s64 	%p66, %rd116, 17592186044416;
	and.pred  	%p67, %p66, %p65;
	selp.u16 	%rs12, 1, 0, %p67;
	or.b16  	%rs18, %rs2, %rs12;
	add.s32 	%r137, %r137, 2;
	add.s64 	%rd145, %rd145, 16;
	add.s64 	%rd144, %rd144, 16;
	setp.ne.s32 	%p68, %r137, 0;
	@%p68 bra 	$L__BB0_21;
	cvt.u64.u32 	%rd146, %r95;
$L__BB0_29:
	and.b32  	%r115, %r42, 1;
	setp.eq.b32 	%p69, %r115, 1;
	not.pred 	%p70, %p69;
	@%p70 bra 	$L__BB0_34;
	shl.b64 	%rd117, %rd146, 3;
	mov.u64 	%rd118, waterfall_search_multipliers;
	add.s64 	%rd119, %rd118, %rd117;
	ld.const.u64 	%rd120, [%rd119];
	mov.u64 	%rd121, waterfall_search_addends;
	add.s64 	%rd122, %rd121, %rd117;
	ld.const.u64 	%rd123, [%rd122];
	mad.lo.s64 	%rd124, %rd120, %rd2, %rd123;
	mad.lo.s64 	%rd21, %rd124, 25214903917, 11;
	mad.lo.s64 	%rd125, %rd124, 8602081037417187945, 277363943098;
	shr.u64 	%rd126, %rd125, 17;
	cvt.u32.u64 	%r116, %rd126;
	and.b32  	%r117, %r116, 2147483647;
	mul.hi.u32 	%r118, %r117, -2004318071;
	shr.u32 	%r119, %r118, 6;
	mul.lo.s32 	%r120, %r119, 120;
	sub.s32 	%r121, %r117, %r120;
	add.s32 	%r37, %r121, 8;
	mad.lo.s64 	%rd22, %rd124, 2360119957213856949, 2389171320405252413;
	shr.u64 	%rd127, %rd22, 17;
	and.b64  	%rd23, %rd127, 2147483647;
	add.s32 	%r122, %r121, 7;
	and.b32  	%r123, %r37, %r122;
	setp.eq.s32 	%p71, %r123, 0;
	@%p71 bra 	$L__BB0_32;
	cvt.u32.u64 	%r124, %rd23;
	rem.u32 	%r140, %r124, %r37;
	bra.uni 	$L__BB0_33;
$L__BB0_32:
	cvt.u64.u32 	%rd128, %r37;
	mul.lo.s64 	%rd129, %rd23, %rd128;
	shr.u64 	%rd130, %rd129, 31;
	cvt.u32.u64 	%r140, %rd130;
$L__BB0_33:
	and.b64  	%rd131, %rd21, 263882790666240;
	setp.eq.s64 	%p72, %rd131, 158329674399744;
	setp.eq.s32 	%p73, %r140, 76;
	and.pred  	%p74, %p72, %p73;
	mad.lo.s64 	%rd132, %rd22, 25214903917, 11;
	and.b64  	%rd133, %rd132, 263882790666240;
	setp.eq.s64 	%p75, %rd133, 17592186044416;
	and.pred  	%p76, %p75, %p74;
	selp.u16 	%rs13, 1, 0, %p76;
	or.b16  	%rs18, %rs18, %rs13;
$L__BB0_34:
	and.b16  	%rs14, %rs18, 1;
	setp.eq.b16 	%p82, %rs14, 1;
$L__BB0_35:
	mad.lo.s64 	%rd134, %rd2, 233752471717045, 11718085204285;
	shr.u64 	%rd135, %rd134, 17;
	cvt.u32.u64 	%r125, %rd135;
	and.b32  	%r126, %r125, 2147483647;
	mad.lo.s32 	%r127, %r126, -1431655765, -1431655766;
	setp.lt.u32 	%p77, %r127, 1431655765;
	and.pred  	%p78, %p77, %p81;
	and.pred  	%p79, %p78, %p82;
	not.pred 	%p80, %p79;
	@%p80 bra 	$L__BB0_37;
	cvta.to.global.u64 	%rd136, %rd24;
	atom.global.add.u32 	%r128, [%rd136], 1;
	cvta.to.global.u64 	%rd137, %rd25;
	mul.wide.s32 	%rd138, %r128, 8;
	add.s64 	%rd139, %rd137, %rd138;
	and.b64  	%rd140, %rd2, 281474976710655;
	st.global.u64 	[%rd139], %rd140;
$L__BB0_37:
	ret;

}


// ===== COMPILED SASS (sm_100) =====

	.target	sm_100

	.elftype	@"ET_EXEC"


//--------------------- .note.nv.tkinfo           --------------------------
	.section	.note.nv.tkinfo,"",@"SHT_NOTE"
	.sectionflags	@"SHF_NOTE_NV_TKINFO"
	.tkinfo
        /*0018*/ 	.word	0x00000002
        /*0030*/ 	.string	""
        /*0030*/ 	.string	"ptxas"
        /*0030*/ 	.string	"Cuda compilation tools, release 13.0, V13.0.88"
        /*0030*/ 	.string	"Build cuda_13.0.r13.0/compiler.36424714_0"
        /*0030*/ 	.string	"-arch sm_100 -m 64 "



//--------------------- .note.nv.cuinfo           --------------------------
	.section	.note.nv.cuinfo,"",@"SHT_NOTE"
	.sectionflags	@"SHF_NOTE_NV_CUINFO"
        /*0018*/ 	.short	0x0002
        /*001a*/ 	.short	0x0064
        /*001c*/ 	.short	0x0082
	.zero		2


//--------------------- .nv.info                  --------------------------
	.section	.nv.info,"",@"SHT_CUDA_INFO"
	.align	4


	//----- nvinfo : EIATTR_REGCOUNT
	.align		4
        /*0000*/ 	.byte	0x04, 0x2f
        /*0002*/ 	.short	(.L_5 - .L_4)
	.align		4
.L_4:
        /*0004*/ 	.word	index@(_Z6doWorkmPiPmii)
        /*0008*/ 	.word	0x0000001c


	//----- nvinfo : EIATTR_FRAME_SIZE
	.align		4
.L_5:
        /*000c*/ 	.byte	0x04, 0x11
        /*000e*/ 	.short	(.L_7 - .L_6)
	.align		4
.L_6:
        /*0010*/ 	.word	index@(_Z6doWorkmPiPmii)
        /*0014*/ 	.word	0x00000000


	//----- nvinfo : EIATTR_MIN_STACK_SIZE
	.align		4
.L_7:
        /*0018*/ 	.byte	0x04, 0x12
        /*001a*/ 	.short	(.L_9 - .L_8)
	.align		4
.L_8:
        /*001c*/ 	.word	index@(_Z6doWorkmPiPmii)
        /*0020*/ 	.word	0x00000000
.L_9:


//--------------------- .nv.compat                --------------------------
	.section	.nv.compat,"",@"SHT_CUDA_COMPAT_INFO"
	.align	4
        /*0000*/ 	.byte	0x02, 0x09, 0x00, 0x00, 0x02, 0x02, 0x01, 0x00, 0x02, 0x05, 0x05, 0x00, 0x03, 0x07, 0x01, 0x01
        /*0010*/ 	.byte	0x02, 0x03, 0x00, 0x00, 0x02, 0x06, 0x01, 0x00, 0x04, 0x0b, 0x08, 0x00, 0x01, 0x00, 0x00, 0x00
        /*0020*/ 	.byte	0x00, 0x00, 0x00, 0x00


//--------------------- .nv.info._Z6doWorkmPiPmii --------------------------
	.section	.nv.info._Z6doWorkmPiPmii,"",@"SHT_CUDA_INFO"
	.sectionflags	@""
	.align	4


	//----- nvinfo : EIATTR_CUDA_API_VERSION
	.align		4
        /*0000*/ 	.byte	0x04, 0x37
        /*0002*/ 	.short	(.L_11 - .L_10)
.L_10:
        /*0004*/ 	.word	0x00000082


	//----- nvinfo : EIATTR_KPARAM_INFO
	.align		4
.L_11:
        /*0008*/ 	.byte	0x04, 0x17
        /*000a*/ 	.short	(.L_13 - .L_12)
.L_12:
        /*000c*/ 	.word	0x00000000
        /*0010*/ 	.short	0x0004
        /*0012*/ 	.short	0x001c
        /*0014*/ 	.byte	0x00, 0xf0, 0x11, 0x00


	//----- nvinfo : EIATTR_KPARAM_INFO
	.align		4
.L_13:
        /*0018*/ 	.byte	0x04, 0x17
        /*001a*/ 	.short	(.L_15 - .L_14)
.L_14:
        /*001c*/ 	.word	0x00000000
        /*0020*/ 	.short	0x0003
        /*0022*/ 	.short	0x0018
        /*0024*/ 	.byte	0x00, 0xf0, 0x11, 0x00


	//----- nvinfo : EIATTR_KPARAM_INFO
	.align		4
.L_15:
        /*0028*/ 	.byte	0x04, 0x17
        /*002a*/ 	.short	(.L_17 - .L_16)
.L_16:
        /*002c*/ 	.word	0x00000000
        /*0030*/ 	.short	0x0002
        /*0032*/ 	.short	0x0010
        /*0034*/ 	.byte	0x00, 0xf5, 0x21, 0x00


	//----- nvinfo : EIATTR_KPARAM_INFO
	.align		4
.L_17:
        /*0038*/ 	.byte	0x04, 0x17
        /*003a*/ 	.short	(.L_19 - .L_18)
.L_18:
        /*003c*/ 	.word	0x00000000
        /*0040*/ 	.short	0x0001
        /*0042*/ 	.short	0x0008
        /*0044*/ 	.byte	0x00, 0xf5, 0x21, 0x00


	//----- nvinfo : EIATTR_KPARAM_INFO
	.align		4
.L_19:
        /*0048*/ 	.byte	0x04, 0x17
        /*004a*/ 	.short	(.L_21 - .L_20)
.L_20:
        /*004c*/ 	.word	0x00000000
        /*0050*/ 	.short	0x0000
        /*0052*/ 	.short	0x0000
        /*0054*/ 	.byte	0x00, 0xf0, 0x21, 0x00


	//----- nvinfo : EIATTR_SPARSE_MMA_MASK
	.align		4
.L_21:
        /*0058*/ 	.byte	0x03, 0x50
        /*005a*/ 	.short	0x0000


	//----- nvinfo : EIATTR_MAXREG_COUNT
	.align		4
        /*005c*/ 	.byte	0x03, 0x1b
        /*005e*/ 	.short	0x00ff


	//----- nvinfo : EIATTR_MERCURY_ISA_VERSION
	.align		4
        /*0060*/ 	.byte	0x03, 0x5f
        /*0062*/ 	.short	0x0101


	//----- nvinfo : EIATTR_INT_WARP_WIDE_INSTR_OFFSETS
	.align		4
        /*0064*/ 	.byte	0x04, 0x31
        /*0066*/ 	.short	(.L_23 - .L_22)


	//   ....[0]....
.L_22:
        /*0068*/ 	.word	0x00001ee0


	//   ....[1]....
        /*006c*/ 	.word	0x00001fa0


	//----- nvinfo : EIATTR_VRC_CTA_INIT_COUNT
	.align		4
.L_23:
        /*0070*/ 	.byte	0x02, 0x4a
	.zero		1
	.zero		1


	//----- nvinfo : EIATTR_EXIT_INSTR_OFFSETS
	.align		4
        /*0074*/ 	.byte	0x04, 0x1c
        /*0076*/ 	.short	(.L_25 - .L_24)


	//   ....[0]....
.L_24:
        /*0078*/ 	.word	0x000000a0


	//   ....[1]....
        /*007c*/ 	.word	0x00001ec0


	//   ....[2]....
        /*0080*/ 	.word	0x00001fe0


	//----- nvinfo : EIATTR_CRS_STACK_SIZE
	.align		4
.L_25:
        /*0084*/ 	.byte	0x04, 0x1e
        /*0086*/ 	.short	(.L_27 - .L_26)
.L_26:
        /*0088*/ 	.word	0x00000000


	//----- nvinfo : EIATTR_CBANK_PARAM_SIZE
	.align		4
.L_27:
        /*008c*/ 	.byte	0x03, 0x19
        /*008e*/ 	.short	0x0020


	//----- nvinfo : EIATTR_PARAM_CBANK
	.align		4
        /*0090*/ 	.byte	0x04, 0x0a
        /*0092*/ 	.short	(.L_29 - .L_28)
	.align		4
.L_28:
        /*0094*/ 	.word	index@(.nv.constant0._Z6doWorkmPiPmii)
        /*0098*/ 	.short	0x0380
        /*009a*/ 	.short	0x0020


	//----- nvinfo : EIATTR_SW_WAR
	.align		4
.L_29:
        /*009c*/ 	.byte	0x04, 0x36
        /*009e*/ 	.short	(.L_31 - .L_30)
.L_30:
        /*00a0*/ 	.word	0x00000008
.L_31:


//--------------------- .nv.callgraph             --------------------------
	.section	.nv.callgraph,"",@"SHT_CUDA_CALLGRAPH"
	.align	4
	.sectionentsize	8
	.align		4
        /*0000*/ 	.word	0x00000000
	.align		4
        /*0004*/ 	.word	0xffffffff
	.align		4
        /*0008*/ 	.word	0x00000000
	.align		4
        /*000c*/ 	.word	0xfffffffe
	.align		4
        /*0010*/ 	.word	0x00000000
	.align		4
        /*0014*/ 	.word	0xfffffffd
	.align		4
        /*0018*/ 	.word	0x00000000
	.align		4
        /*001c*/ 	.word	0xfffffffc


//--------------------- .nv.constant3             --------------------------
	.section	.nv.constant3,"a",@progbits
	.align	8
.nv.constant3:
	.type		tree_search_multipliers,@object
	.size		tree_search_multipliers,(tree_search_addends - tree_search_multipliers)
tree_search_multipliers:
	.zero		1296
	.type		tree_search_addends,@object
	.size		tree_search_addends,(waterfall_search_multipliers - tree_search_addends)
tree_search_addends:
	.zero		1296
	.type		waterfall_search_multipliers,@object
	.size		waterfall_search_multipliers,(waterfall_search_addends - waterfall_search_multipliers)
waterfall_search_multipliers:
	.zero		18376
	.type		waterfall_search_addends,@object
	.size		waterfall_search_addends,(.L_3 - waterfall_search_addends)
waterfall_search_addends:
	.zero		18376
.L_3:


//--------------------- .text._Z6doWorkmPiPmii    --------------------------
	.section	.text._Z6doWorkmPiPmii,"ax",@progbits
	.align	128
        .global         _Z6doWorkmPiPmii
        .type           _Z6doWorkmPiPmii,@function
        .size           _Z6doWorkmPiPmii,(.L_x_23 - _Z6doWorkmPiPmii)
        .other          _Z6doWorkmPiPmii,@"STO_CUDA_ENTRY STV_DEFAULT"
_Z6doWorkmPiPmii:
.text._Z6doWorkmPiPmii:
[----:B------:R-:W-:Y:S01]  /*0000*/  LDC R1, c[0x0][0x37c] ;  /* 0x0000df00ff017b82 */ /* 0x000fe20000000800 */
[----:B------:R-:W0:Y:S07]  /*0010*/  S2R R3, SR_TID.X ;  /* 0x0000000000037919 */ /* 0x000e2e0000002100 */
[----:B------:R-:W0:Y:S01]  /*0020*/  S2UR UR4, SR_CTAID.X ;  /* 0x00000000000479c3 */ /* 0x000e220000002500 */
[----:B------:R-:W1:Y:S07]  /*0030*/  LDCU.64 UR6, c[0x0][0x380] ;  /* 0x00007000ff0677ac */ /* 0x000e6e0008000a00 */
[----:B------:R-:W0:Y:S02]  /*0040*/  LDC R8, c[0x0][0x360] ;  /* 0x0000d800ff087b82 */ /* 0x000e240000000800 */
[----:B0-----:R-:W-:-:S05]  /*0050*/  IMAD R8, R8, UR4, R3 ;  /* 0x0000000408087c24 */ /* 0x001fca000f8e0203 */
[----:B-1----:R-:W-:-:S05]  /*0060*/  IADD3 R8, P0, PT, R8, UR6, RZ ;  /* 0x0000000608087c10 */ /* 0x002fca000ff1e0ff */
[----:B------:R-:W-:Y:S01]  /*0070*/  IMAD.X R9, RZ, RZ, UR7, P0 ;  /* 0x00000007ff097e24 */ /* 0x000fe200080e06ff */
[----:B------:R-:W-:-:S04]  /*0080*/  ISETP.GT.U32.AND P0, PT, R8, 0x4cbd6f8f, PT ;  /* 0x4cbd6f8f0800780c */ /* 0x000fc80003f04070 */
[----:B------:R-:W-:-:S13]  /*0090*/  ISETP.GT.U32.AND.EX P0, PT, R9, 0x11c, PT, P0 ;  /* 0x0000011c0900780c */ /* 0x000fda0003f04100 */
[----:B------:R-:W-:Y:S05]  /*00a0*/  @P0 EXIT ;  /* 0x000000000000094d */ /* 0x000fea0003800000 */
[----:B------:R-:W-:Y:S01]  /*00b0*/  IMAD.WIDE.U32 R2, R9, -0x7fe3f72d, RZ ;  /* 0x801c08d309027825 */ /* 0x000fe200078e00ff */
[----:B------:R-:W-:Y:S01]  /*00c0*/  UMOV UR4, 0x40000000 ;  /* 0x4000000000047882 */ /* 0x000fe20000000000 */
[----:B------:R-:W-:Y:S01]  /*00d0*/  UMOV UR5, 0x4112678b ;  /* 0x4112678b00057882 */ /* 0x000fe20000000000 */
[----:B------:R-:W-:Y:S01]  /*00e0*/  UMOV UR6, 0x30000000 ;  /* 0x3000000000067882 */ /* 0x000fe20000000000 */
[----:B------:R-:W-:Y:S01]  /*00f0*/  UMOV UR7, 0x4137864b ;  /* 0x4137864b00077882 */ /* 0x000fe20000000000 */
[----:B------:R-:W-:Y:S01]  /*0100*/  UMOV UR8, 0x40000000 ;  /* 0x4000000000087882 */ /* 0x000fe20000000000 */
[----:B------:R-:W-:Y:S01]  /*0110*/  IMAD.WIDE.U32 R4, P0, R8, -0x51e26da2, R2 ;  /* 0xae1d925e08047825 */ /* 0x000fe20007800002 */
[----:B------:R-:W-:-:S03]  /*0120*/  UMOV UR9, 0x411defb0 ;  /* 0x411defb000097882 */ /* 0x000fc60000000000 */
[----:B------:R-:W-:Y:S01]  /*0130*/  IMAD.WIDE.U32 R2, R8, -0x7fe3f72d, RZ ;  /* 0x801c08d308027825 */ /* 0x000fe200078e00ff */
[----:B------:R-:W-:-:S03]  /*0140*/  MOV R6, R5 ;  /* 0x0000000500067202 */ /* 0x000fc60000000f00 */
[----:B------:R-:W-:Y:S01]  /*0150*/  IMAD.X R7, RZ, RZ, RZ, P0 ;  /* 0x000000ffff077224 */ /* 0x000fe200000e06ff */
[----:B------:R-:W-:-:S05]  /*0160*/  IADD3 RZ, P0, PT, R3, R4, RZ ;  /* 0x0000000403ff7210 */ /* 0x000fca0007f1e0ff */
[----:B------:R-:W-:-:S05]  /*0170*/  IMAD.WIDE.U32.X R2, R9, -0x51e26da2, R6, P0 ;  /* 0xae1d925e09027825 */ /* 0x000fca00000e0406 */
[--C-:B------:R-:W-:Y:S02]  /*0180*/  SHF.R.U64 R10, R2, 0x14, R3.reuse ;  /* 0x00000014020a7819 */ /* 0x100fe40000001203 */
[----:B------:R-:W-:-:S03]  /*0190*/  SHF.R.U32.HI R11, RZ, 0x14, R3 ;  /* 0x00000014ff0b7819 */ /* 0x000fc60000011603 */
[----:B------:R-:W-:Y:S01]  /*01a0*/  IMAD.WIDE.U32 R2, R10, -0x17864d, R8 ;  /* 0xffe879b30a027825 */ /* 0x000fe200078e0008 */
[----:B------:R-:W0:Y:S03]  /*01b0*/  I2F.F64.U64 R4, R10 ;  /* 0x0000000a00047312 */ /* 0x000e260000301800 */
[----:B------:R-:W-:Y:S02]  /*01c0*/  IMAD R13, R11, -0x17864d, RZ ;  /* 0xffe879b30b0d7824 */ /* 0x000fe400078e02ff */
[----:B------:R-:W-:-:S03]  /*01d0*/  IMAD.MOV.U32 R12, RZ, RZ, R2 ;  /* 0x000000ffff0c7224 */ /* 0x000fc600078e0002 */
[----:B------:R-:W-:-:S04]  /*01e0*/  IADD3 R13, PT, PT, R3, -R10, R13 ;  /* 0x8000000a030d7210 */ /* 0x000fc80007ffe00d */
[----:B------:R-:W1:Y:S01]  /*01f0*/  I2F.F64.U64 R2, R12 ;  /* 0x0000000c00027312 */ /* 0x000e620000301800 */
[----:B0-----:R-:W-:-:S10]  /*0200*/  DADD R6, R4, -UR4 ;  /* 0x8000000404067e29 */ /* 0x001fd40008000000 */
[----:B------:R-:W0:Y:S08]  /*0210*/  F2I.S64.F64.TRUNC R6, R6 ;  /* 0x0000000600067311 */ /* 0x000e30000030d900 */
[----:B-1----:R-:W1:Y:S08]  /*0220*/  F2I.S64.F64.TRUNC R2, R2 ;  /* 0x0000000200027311 */ /* 0x002e70000030d900 */
[----:B0-----:R-:W0:Y:S08]  /*0230*/  I2F.F64.S64 R4, R6 ;  /* 0x0000000600047312 */ /* 0x001e300000301c00 */
[----:B-1----:R-:W1:Y:S01]  /*0240*/  I2F.F64.S64 R8, R2 ;  /* 0x0000000200087312 */ /* 0x002e620000301c00 */
[----:B0-----:R-:W-:-:S02]  /*0250*/  DMUL R4, R4, UR6 ;  /* 0x0000000604047c28 */ /* 0x001fc40008000000 */
[C---:B-1----:R-:W-:Y:S02]  /*0260*/  DMUL R10, R8.reuse, -UR4 ;  /* 0x80000004080a7c28 */ /* 0x042fe40008000000 */
[C---:B------:R-:W-:Y:S01]  /*0270*/  DADD R12, R8.reuse, UR6 ;  /* 0x00000006080c7e29 */ /* 0x040fe20008000000 */
[----:B------:R-:W-:Y:S01]  /*0280*/  UMOV UR6, 0x10000000 ;  /* 0x1000000000067882 */ /* 0x000fe20000000000 */
[----:B------:R-:W-:Y:S01]  /*0290*/  UMOV UR7, 0x41315fc6 ;  /* 0x41315fc600077882 */ /* 0x000fe20000000000 */
[----:B------:R-:W-:-:S03]  /*02a0*/  DMUL R8, R8, UR8 ;  /* 0x0000000808087c28 */ /* 0x000fc60008000000 */
[----:B------:R-:W-:-:S04]  /*02b0*/  DSETP.GEU.AND P0, PT, R4, R10, PT ;  /* 0x0000000a0400722a */ /* 0x000fc80003f0e000 */
[----:B------:R-:W-:Y:S02]  /*02c0*/  F2I.S64.F64.TRUNC R12, R12 ;  /* 0x0000000c000c7311 */ /* 0x000fe4000030d900 */
[----:B------:R-:W-:-:S04]  /*02d0*/  SEL R5, RZ, 0xc15d0, P0 ;  /* 0x000c15d0ff057807 */ /* 0x000fc80000000000 */
[----:B------:R-:W-:-:S05]  /*02e0*/  IADD3 R4, P0, PT, R6, R5, RZ ;  /* 0x0000000506047210 */ /* 0x000fca0007f1e0ff */
[----:B------:R-:W-:-:S04]  /*02f0*/  IMAD.X R5, RZ, RZ, R7, P0 ;  /* 0x000000ffff057224 */ /* 0x000fc800000e0607 */
[----:B------:R-:W0:Y:S02]  /*0300*/  I2F.F64.S64 R10, R4 ;  /* 0x00000004000a7312 */ /* 0x000e240000301c00 */
[C---:B0-----:R-:W-:Y:S02]  /*0310*/  DMUL R6, R10.reuse, UR6 ;  /* 0x000000060a067c28 */ /* 0x041fe40008000000 */
[----:B------:R-:W-:Y:S01]  /*0320*/  DADD R10, R10, -UR4 ;  /* 0x800000040a0a7e29 */ /* 0x000fe20008000000 */
[----:B------:R-:W0:Y:S01]  /*0330*/  LDCU UR5, c[0x0][0x398] ;  /* 0x00007300ff0577ac */ /* 0x000e220008000800 */
[----:B------:R-:W-:-:S04]  /*0340*/  UMOV UR4, URZ ;  /* 0x000000ff00047c82 */ /* 0x000fc80008000000 */
[----:B------:R-:W-:-:S04]  /*0350*/  DSETP.GT.AND P0, PT, R6, R8, PT ;  /* 0x000000080600722a */ /* 0x000fc80003f04000 */
[----:B------:R-:W1:Y:S02]  /*0360*/  F2I.S64.F64.TRUNC R10, R10 ;  /* 0x0000000a000a7311 */ /* 0x000e64000030d900 */
[----:B------:R-:W-:Y:S02]  /*0370*/  SEL R0, R13, R3, P0 ;  /* 0x000000030d007207 */ /* 0x000fe40000000000 */
[----:B------:R-:W-:-:S03]  /*0380*/  SEL R2, R12, R2, P0 ;  /* 0x000000020c027207 */ /* 0x000fc60000000000 */
[----:B------:R-:W-:Y:S02]  /*0390*/  IMAD R7, R0, 0x77bec1, RZ ;  /* 0x0077bec100077824 */ /* 0x000fe400078e02ff */
[----:B------:R-:W-:Y:S01]  /*03a0*/  IMAD.WIDE.U32 R2, R2, 0x77bec1, RZ ;  /* 0x0077bec102027825 */ /* 0x000fe200078e00ff */
[----:B0-----:R-:W-:-:S04]  /*03b0*/  UISETP.GE.AND UP0, UPT, UR5, 0x1, UPT ;  /* 0x000000010500788c */ /* 0x001fc8000bf06270 */
[----:B------:R-:W-:Y:S02]  /*03c0*/  IADD3 R3, PT, PT, R3, R7, RZ ;  /* 0x0000000703037210 */ /* 0x000fe40007ffe0ff */
[----:B-1----:R-:W-:Y:S02]  /*03d0*/  SEL R0, R11, R5, P0 ;  /* 0x000000050b007207 */ /* 0x002fe40000000000 */
[----:B------:R-:W-:-:S03]  /*03e0*/  SEL R5, R10, R4, P0 ;  /* 0x000000040a057207 */ /* 0x000fc60000000000 */
[----:B------:R-:W-:Y:S02]  /*03f0*/  IMAD R0, R0, -0x115fc61, RZ ;  /* 0xfeea039f00007824 */ /* 0x000fe400078e02ff */
[----:B------:R-:W-:-:S05]  /*0400*/  IMAD.WIDE.U32 R2, R5, -0x115fc61, R2 ;  /* 0xfeea039f05027825 */ /* 0x000fca00078e0002 */
[----:B------:R-:W-:Y:S02]  /*0410*/  IADD3 R0, PT, PT, R3, -R5, R0 ;  /* 0x8000000503007210 */ /* 0x000fe40007ffe000 */
[----:B------:R-:W-:-:S04]  /*0420*/  IADD3 R5, P0, PT, R2, 0x9459c6, RZ ;  /* 0x009459c602057810 */ /* 0x000fc80007f1e0ff */
[----:B------:R-:W-:-:S04]  /*0430*/  IADD3.X R2, PT, PT, R0, 0x4000, RZ, P0, !PT ;  /* 0x0000400000027810 */ /* 0x000fc800007fe4ff */
[--C-:B------:R-:W-:Y:S02]  /*0440*/  SHF.R.S32.HI R0, RZ, 0x1f, R2.reuse ;  /* 0x0000001fff007819 */ /* 0x100fe40000011402 */
[----:B------:R-:W-:-:S04]  /*0450*/  SHF.R.S32.HI R3, RZ, 0x1f, R2 ;  /* 0x0000001fff037819 */ /* 0x000fc80000011402 */
[----:B------:R-:W-:-:S04]  /*0460*/  SHF.R.U64 R0, R0, 0x10, R3 ;  /* 0x0000001000007819 */ /* 0x000fc80000001203 */
[----:B------:R-:W-:-:S04]  /*0470*/  IADD3 RZ, P0, PT, R0, R5, RZ ;  /* 0x0000000500ff7210 */ /* 0x000fc80007f1e0ff */
[----:B------:R-:W-:Y:S01]  /*0480*/  LEA.HI.X R0, R3, R2, RZ, 0x10, P0 ;  /* 0x0000000203007211 */ /* 0x000fe200000f84ff */
[----:B------:R-:W-:Y:S01]  /*0490*/  HFMA2 R3, -RZ, RZ, 0, 686 ;  /* 0x0000615cff037431 */ /* 0x000fe200000001ff */
[----:B------:R-:W-:Y:S02]  /*04a0*/  IADD3 R5, P0, PT, R5, -UR4, RZ ;  /* 0x8000000405057c10 */ /* 0x000fe4000ff1e0ff */
[----:B------:R-:W-:-:S05]  /*04b0*/  LOP3.LUT R0, R0, 0xffff0000, RZ, 0xc0, !PT ;  /* 0xffff000000007812 */ /* 0x000fca00078ec0ff */
[----:B------:R-:W-:Y:S01]  /*04c0*/  IMAD.X R0, R2, 0x1, ~R0, P0 ;  /* 0x0000000102007824 */ /* 0x000fe200000e0e00 */
[----:B------:R-:W-:Y:S01]  /*04d0*/  PLOP3.LUT P0, PT, PT, PT, PT, 0x8, 0x80 ;  /* 0x000000000080781c */ /* 0x000fe20003f0e170 */
[----:B------:R-:W-:Y:S02]  /*04e0*/  IMAD.MOV.U32 R2, RZ, RZ, 0xe462aa9 ;  /* 0x0e462aa9ff027424 */ /* 0x000fe400078e00ff */
[----:B------:R-:W-:Y:S02]  /*04f0*/  IMAD R0, R0, 0x5bcb1365, RZ ;  /* 0x5bcb136500007824 */ /* 0x000fe400078e02ff */
[----:B------:R-:W-:-:S04]  /*0500*/  IMAD.WIDE.U32 R2, R5, 0x5bcb1365, R2 ;  /* 0x5bcb136505027825 */ /* 0x000fc800078e0002 */
[----:B------:R-:W-:-:S04]  /*0510*/  IMAD R5, R5, 0xdfe0, R0 ;  /* 0x0000dfe005057824 */ /* 0x000fc800078e0200 */
[----:B------:R-:W-:Y:S01]  /*0520*/  IMAD.IADD R0, R3, 0x1, R5 ;  /* 0x0000000103007824 */ /* 0x000fe200078e0205 */
[----:B------:R-:W-:Y:S06]  /*0530*/  BRA.U !UP0, `(.L_x_0) ;  /* 0x00000009089c7547 */ /* 0x000fec000b800000 */
[----:B------:R-:W-:Y:S01]  /*0540*/  UISETP.NE.AND UP0, UPT, UR5, 0x1, UPT ;  /* 0x000000010500788c */ /* 0x000fe2000bf05270 */
[----:B------:R-:W-:-:S08]  /*0550*/  CS2R R4, SRZ ;  /* 0x0000000000047805 */ /* 0x000fd0000001ff00 */
[----:B------:R-:W-:Y:S05]  /*0560*/  BRA.U !UP0, `(.L_x_1) ;  /* 0x0000000508ac7547 */ /* 0x000fea000b800000 */
[----:B------:R-:W-:Y:S01]  /*0570*/  HFMA2 R4, -RZ, RZ, 0, 0 ;  /* 0x00000000ff047431 */ /* 0x000fe200000001ff */
[----:B------:R-:W-:Y:S01]  /*0580*/  ULOP3.LUT UR4, UR5, 0x7ffffffe, URZ, 0xc0, !UPT ;  /* 0x7ffffffe05047892 */ /* 0x000fe2000f8ec0ff */
[----:B------:R-:W-:Y:S01]  /*0590*/  IMAD.MOV.U32 R5, RZ, RZ, 0x8 ;  /* 0x00000008ff057424 */ /* 0x000fe200078e00ff */
[----:B------:R-:W-:Y:S02]  /*05a0*/  UMOV UR8, 0x518 ;  /* 0x0000051800087882 */ /* 0x000fe40000000000 */
[----:B------:R-:W-:-:S12]  /*05b0*/  UIADD3 UR5, UPT, UPT, -UR4, URZ, URZ ;  /* 0x000000ff04057290 */ /* 0x000fd8000fffe1ff */
.L_x_6:
[----:B------:R-:W0:Y:S01]  /*05c0*/  LDC.64 R6, c[0x3][R5+-0x8] ;  /* 0x00fffe0005067b82 */ /* 0x000e220000000a00 */
[----:B------:R-:W1:Y:S01]  /*05d0*/  LDCU.64 UR6, c[0x3][UR8+-0x8] ;  /* 0x00ffff00080677ac */ /* 0x000e620008000a00 */
[----:B------:R-:W-:Y:S01]  /*05e0*/  MOV R9, 0x21280aa8 ;  /* 0x21280aa800097802 */ /* 0x000fe20000000f00 */
[----:B------:R-:W-:Y:S01]  /*05f0*/  IMAD.MOV.U32 R8, RZ, RZ, 0x544e593d ;  /* 0x544e593dff087424 */ /* 0x000fe200078e00ff */
[----:B------:R-:W-:Y:S01]  /*0600*/  BSSY.RECONVERGENT B0, `(.L_x_2) ;  /* 0x0000030000007945 */ /* 0x000fe20003800200 */
[----:B------:R-:W-:-:S04]  /*0610*/  UIADD3 UR5, UPT, UPT, UR5, 0x2, URZ ;  /* 0x0000000205057890 */ /* 0x000fc8000fffe0ff */
[----:B------:R-:W-:Y:S01]  /*0620*/  UISETP.NE.AND UP0, UPT, UR5, URZ, UPT ;  /* 0x000000ff0500728c */ /* 0x000fe2000bf05270 */
[-C--:B0-----:R-:W-:Y:S02]  /*0630*/  IMAD R7, R7, R2.reuse, RZ ;  /* 0x0000000207077224 */ /* 0x081fe400078e02ff */
[----:B-1----:R-:W-:-:S04]  /*0640*/  IMAD.WIDE.U32 R12, R6, R2, UR6 ;  /* 0x00000006060c7e25 */ /* 0x002fc8000f8e0002 */
[----:B------:R-:W-:Y:S02]  /*0650*/  IMAD R7, R6, R0, R7 ;  /* 0x0000000006077224 */ /* 0x000fe400078e0207 */
[----:B------:R-:W-:-:S04]  /*0660*/  IMAD.WIDE.U32 R10, R12, -0x42f53b4b, R8 ;  /* 0xbd0ac4b50c0a7825 */ /* 0x000fc800078e0008 */
[----:B------:R-:W-:Y:S02]  /*0670*/  IMAD.IADD R14, R13, 0x1, R7 ;  /* 0x000000010d0e7824 */ /* 0x000fe400078e0207 */
[----:B------:R-:W-:Y:S02]  /*0680*/  IMAD.MOV.U32 R6, RZ, RZ, -0x6bd21946 ;  /* 0x942de6baff067424 */ /* 0x000fe400078e00ff */
[C---:B------:R-:W-:Y:S02]  /*0690*/  IMAD R7, R14.reuse, -0x42f53b4b, RZ ;  /* 0xbd0ac4b50e077824 */ /* 0x040fe400078e02ff */
[----:B------:R-:W-:Y:S02]  /*06a0*/  IMAD R17, R14, -0x4b9ff597, RZ ;  /* 0xb4600a690e117824 */ /* 0x000fe400078e02ff */
[----:B------:R-:W-:Y:S02]  /*06b0*/  IMAD R7, R12, 0x20c0d498, R7 ;  /* 0x20c0d4980c077824 */ /* 0x000fe400078e0207 */
[----:B------:R-:W-:-:S02]  /*06c0*/  IMAD R15, R14, -0x21131993, RZ ;  /* 0xdeece66d0e0f7824 */ /* 0x000fc400078e02ff */
[----:B------:R-:W-:Y:S01]  /*06d0*/  IMAD.IADD R13, R11, 0x1, R7 ;  /* 0x000000010b0d7824 */ /* 0x000fe200078e0207 */
[----:B------:R-:W-:Y:S01]  /*06e0*/  MOV R7, 0x40 ;  /* 0x0000004000077802 */ /* 0x000fe20000000f00 */
[----:B------:R-:W-:Y:S02]  /*06f0*/  IMAD.MOV.U32 R11, RZ, RZ, 0x0 ;  /* 0x00000000ff0b7424 */ /* 0x000fe400078e00ff */
[----:B------:R-:W-:Y:S01]  /*0700*/  IMAD R19, R12, 0x7760bb20, R17 ;  /* 0x7760bb200c137824 */ /* 0x000fe200078e0211 */
[----:B------:R-:W-:Y:S01]  /*0710*/  SHF.R.U64 R13, R10, 0x11, R13 ;  /* 0x000000110a0d7819 */ /* 0x000fe2000000120d */
[----:B------:R-:W-:Y:S02]  /*0720*/  IMAD.MOV.U32 R10, RZ, RZ, 0xb ;  /* 0x0000000bff0a7424 */ /* 0x000fe400078e00ff */
[----:B------:R-:W-:Y:S01]  /*0730*/  IMAD.HI.U32 R16, R12, -0x4b9ff597, R6 ;  /* 0xb4600a690c107827 */ /* 0x000fe200078e0006 */
[----:B------:R-:W-:-:S03]  /*0740*/  LOP3.LUT R13, R13, 0x7fffffff, RZ, 0xc0, !PT ;  /* 0x7fffffff0d0d7812 */ /* 0x000fc600078ec0ff */
[----:B------:R-:W-:Y:S01]  /*0750*/  IMAD.HI.U32 R17, R12, -0x21131993, R10 ;  /* 0xdeece66d0c117827 */ /* 0x000fe200078e000a */
[----:B------:R-:W-:-:S03]  /*0760*/  IADD3 R16, PT, PT, R16, R19, RZ ;  /* 0x0000001310107210 */ /* 0x000fc60007ffe0ff */
[----:B------:R-:W-:Y:S01]  /*0770*/  IMAD R14, R12, 0x5, R15 ;  /* 0x000000050c0e7824 */ /* 0x000fe200078e020f */
[----:B------:R-:W-:Y:S01]  /*0780*/  SHF.R.U32.HI R16, RZ, 0xc, R16 ;  /* 0x0000000cff107819 */ /* 0x000fe20000011610 */
[----:B------:R-:W-:-:S04]  /*0790*/  IMAD.HI.U32 R12, R13, 0x55555556, RZ ;  /* 0x555555560d0c7827 */ /* 0x000fc800078e00ff */
[----:B------:R-:W-:Y:S02]  /*07a0*/  IMAD.IADD R17, R17, 0x1, R14 ;  /* 0x0000000111117824 */ /* 0x000fe400078e020e */
[----:B------:R-:W-:Y:S01]  /*07b0*/  IMAD R12, R12, -0x3, R13 ;  /* 0xfffffffd0c0c7824 */ /* 0x000fe200078e020d */
[----:B------:R0:W1:Y:S02]  /*07c0*/  LDC.64 R14, c[0x3][R5] ;  /* 0x00c00000050e7b82 */ /* 0x0000640000000a00 */
[----:B------:R-:W-:Y:S01]  /*07d0*/  SHF.R.U32.HI R13, RZ, 0xc, R17 ;  /* 0x0000000cff0d7819 */ /* 0x000fe20000011611 */
[----:B------:R-:W-:Y:S01]  /*07e0*/  VIADD R12, R12, 0x4 ;  /* 0x000000040c0c7836 */ /* 0x000fe20000000000 */
[----:B------:R-:W-:Y:S02]  /*07f0*/  LOP3.LUT R17, R16, 0xf, RZ, 0xc0, !PT ;  /* 0x0000000f10117812 */ /* 0x000fe400078ec0ff */
[----:B------:R-:W-:Y:S02]  /*0800*/  LOP3.LUT R16, R13, 0xf, RZ, 0xc0, !PT ;  /* 0x0000000f0d107812 */ /* 0x000fe400078ec0ff */
[----:B------:R-:W-:-:S02]  /*0810*/  ISETP.NE.AND P0, PT, R17, 0xd, PT ;  /* 0x0000000d1100780c */ /* 0x000fc40003f05270 */
[----:B------:R-:W-:Y:S02]  /*0820*/  ISETP.EQ.AND P1, PT, R12, 0x5, PT ;  /* 0x000000050c00780c */ /* 0x000fe40003f22270 */
[----:B------:R-:W-:Y:S02]  /*0830*/  ISETP.EQ.AND P0, PT, R16, 0x1, !P0 ;  /* 0x000000011000780c */ /* 0x000fe40004702270 */
[----:B------:R-:W-:-:S11]  /*0840*/  MOV R13, 0x1 ;  /* 0x00000001000d7802 */ /* 0x000fd60000000f00 */
[----:B0-----:R-:W-:Y:S05]  /*0850*/  @P0 BRA P1, `(.L_x_3) ;  /* 0x0000000000280947 */ /* 0x001fea0000800000 */
[----:B------:R-:W-:Y:S01]  /*0860*/  ISETP.NE.AND P0, PT, R17, 0xc, PT ;  /* 0x0000000c1100780c */ /* 0x000fe20003f05270 */
[----:B------:R-:W-:-:S03]  /*0870*/  IMAD.MOV.U32 R13, RZ, RZ, 0x2 ;  /* 0x00000002ff0d7424 */ /* 0x000fc600078e00ff */
[----:B------:R-:W-:-:S04]  /*0880*/  ISETP.EQ.AND P0, PT, R16, 0x6, !P0 ;  /* 0x000000061000780c */ /* 0x000fc80004702270 */
[----:B------:R-:W-:-:S13]  /*0890*/  ISETP.EQ.AND P0, PT, R12, 0x6, P0 ;  /* 0x000000060c00780c */ /* 0x000fda0000702270 */
[----:B------:R-:W-:Y:S02]  /*08a0*/  @!P0 ISETP.NE.AND P2, PT, R12, 0x5, PT ;  /* 0x000000050c00880c */ /* 0x000fe40003f45270 */
[----:B------:R-:W-:Y:S02]  /*08b0*/  @!P0 ISETP.NE.AND P1, PT, R17, 0x7, PT ;  /* 0x000000071100880c */ /* 0x000fe40003f25270 */
[----:B------:R-:W-:Y:S02]  /*08c0*/  @!P0 SEL R12, RZ, 0x4, P2 ;  /* 0x00000004ff0c8807 */ /* 0x000fe40001000000 */
[----:B------:R-:W-:Y:S02]  /*08d0*/  @!P0 ISETP.NE.AND P2, PT, R16, 0xe, PT ;  /* 0x0000000e1000880c */ /* 0x000fe40003f45270 */
[----:B------:R-:W-:-:S04]  /*08e0*/  @!P0 SEL R12, R12, RZ, !P1 ;  /* 0x000000ff0c0c8207 */ /* 0x000fc80004800000 */
[----:B------:R-:W-:-:S07]  /*08f0*/  @!P0 SEL R13, R12, RZ, !P2 ;  /* 0x000000ff0c0d8207 */ /* 0x000fce0005000000 */
.L_x_3:
[----:B------:R-:W-:Y:S05]  /*0900*/  BSYNC.RECONVERGENT B0 ;  /* 0x0000000000007941 */ /* 0x000fea0003800200 */
.L_x_2:
[----:B------:R-:W0:Y:S01]  /*0910*/  LDCU.64 UR6, c[0x3][UR8] ;  /* 0x00c00000080677ac */ /* 0x000e220008000a00 */
[----:B-1----:R-:W-:Y:S01]  /*0920*/  IMAD R15, R15, R2, RZ ;  /* 0x000000020f0f7224 */ /* 0x002fe200078e02ff */
[----:B------:R-:W-:Y:S01]  /*0930*/  BSSY.RECONVERGENT B0, `(.L_x_4) ;  /* 0x0000029000007945 */ /* 0x000fe20003800200 */
[----:B------:R-:W-:Y:S01]  /*0940*/  LOP3.LUT R13, R13, R4, RZ, 0xfc, !PT ;  /* 0x000000040d0d7212 */ /* 0x000fe200078efcff */
[----:B------:R-:W-:Y:S02]  /*0950*/  IMAD.MOV.U32 R4, RZ, RZ, 0x1 ;  /* 0x00000001ff047424 */ /* 0x000fe400078e00ff */
[C---:B------:R-:W-:Y:S02]  /*0960*/  IMAD R17, R14.reuse, R0, R15 ;  /* 0x000000000e117224 */ /* 0x040fe400078e020f */
[----:B0-----:R-:W-:-:S04]  /*0970*/  IMAD.WIDE.U32 R14, R14, R2, UR6 ;  /* 0x000000060e0e7e25 */ /* 0x001fc8000f8e0002 */
[----:B------:R-:W-:Y:S02]  /*0980*/  IMAD.IADD R12, R15, 0x1, R17 ;  /* 0x000000010f0c7824 */ /* 0x000fe400078e0211 */
[----:B------:R-:W-:-:S04]  /*0990*/  IMAD.WIDE.U32 R8, R14, -0x42f53b4b, R8 ;  /* 0xbd0ac4b50e087825 */ /* 0x000fc800078e0008 */
[----:B------:R-:W-:Y:S02]  /*09a0*/  IMAD R15, R12, -0x42f53b4b, RZ ;  /* 0xbd0ac4b50c0f7824 */ /* 0x000fe400078e02ff */
[----:B------:R-:W-:-:S04]  /*09b0*/  IMAD.HI.U32 R16, R14, -0x4b9ff597, R6 ;  /* 0xb4600a690e107827 */ /* 0x000fc800078e0006 */
[----:B------:R-:W-:Y:S02]  /*09c0*/  IMAD R15, R14, 0x20c0d498, R15 ;  /* 0x20c0d4980e0f7824 */ /* 0x000fe400078e020f */
[----:B------:R-:W-:-:S03]  /*09d0*/  IMAD R17, R12, -0x4b9ff597, RZ ;  /* 0xb4600a690c117824 */ /* 0x000fc600078e02ff */
[----:B------:R-:W-:Y:S01]  /*09e0*/  IADD3 R7, PT, PT, R9, R15, RZ ;  /* 0x0000000f09077210 */ /* 0x000fe20007ffe0ff */
[----:B------:R-:W-:Y:S02]  /*09f0*/  IMAD R15, R12, -0x21131993, RZ ;  /* 0xdeece66d0c0f7824 */ /* 0x000fe400078e02ff */
[----:B------:R-:W-:Y:S01]  /*0a00*/  IMAD R17, R14, 0x7760bb20, R17 ;  /* 0x7760bb200e117824 */ /* 0x000fe200078e0211 */
[----:B------:R-:W-:Y:S01]  /*0a10*/  SHF.R.U64 R6, R8, 0x11, R7 ;  /* 0x0000001108067819 */ /* 0x000fe20000001207 */
[----:B------:R-:W-:-:S03]  /*0a20*/  IMAD.HI.U32 R9, R14, -0x21131993, R10 ;  /* 0xdeece66d0e097827 */ /* 0x000fc600078e000a */
[----:B------:R-:W-:Y:S01]  /*0a30*/  LOP3.LUT R6, R6, 0x7fffffff, RZ, 0xc0, !PT ;  /* 0x7fffffff06067812 */ /* 0x000fe200078ec0ff */
[----:B------:R-:W-:Y:S02]  /*0a40*/  IMAD R14, R14, 0x5, R15 ;  /* 0x000000050e0e7824 */ /* 0x000fe400078e020f */
[----:B------:R-:W-:Y:S02]  /*0a50*/  IMAD.IADD R8, R16, 0x1, R17 ;  /* 0x0000000110087824 */ /* 0x000fe400078e0211 */
[----:B------:R-:W-:Y:S02]  /*0a60*/  IMAD.IADD R9, R9, 0x1, R14 ;  /* 0x0000000109097824 */ /* 0x000fe400078e020e */
[----:B------:R-:W-:Y:S01]  /*0a70*/  IMAD.HI.U32 R7, R6, 0x55555556, RZ ;  /* 0x5555555606077827 */ /* 0x000fe200078e00ff */
[----:B------:R-:W-:Y:S02]  /*0a80*/  SHF.R.U32.HI R8, RZ, 0xc, R8 ;  /* 0x0000000cff087819 */ /* 0x000fe40000011608 */
[----:B------:R-:W-:Y:S01]  /*0a90*/  SHF.R.U32.HI R9, RZ, 0xc, R9 ;  /* 0x0000000cff097819 */ /* 0x000fe20000011609 */
[----:B------:R-:W-:Y:S01]  /*0aa0*/  IMAD R7, R7, -0x3, R6 ;  /* 0xfffffffd07077824 */ /* 0x000fe200078e0206 */
[----:B------:R-:W-:-:S02]  /*0ab0*/  LOP3.LUT R8, R8, 0xf, RZ, 0xc0, !PT ;  /* 0x0000000f08087812 */ /* 0x000fc400078ec0ff */
[----:B------:R-:W-:Y:S02]  /*0ac0*/  LOP3.LUT R9, R9, 0xf, RZ, 0xc0, !PT ;  /* 0x0000000f09097812 */ /* 0x000fe400078ec0ff */
[----:B------:R-:W-:Y:S02]  /*0ad0*/  ISETP.NE.AND P0, PT, R8, 0xd, PT ;  /* 0x0000000d0800780c */ /* 0x000fe40003f05270 */
[----:B------:R-:W-:Y:S02]  /*0ae0*/  IADD3 R7, PT, PT, R7, 0x4, RZ ;  /* 0x0000000407077810 */ /* 0x000fe40007ffe0ff */
[----:B------:R-:W-:Y:S02]  /*0af0*/  ISETP.EQ.AND P0, PT, R9, 0x1, !P0 ;  /* 0x000000010900780c */ /* 0x000fe40004702270 */
[----:B------:R-:W-:-:S13]  /*0b00*/  ISETP.EQ.AND P1, PT, R7, 0x5, PT ;  /* 0x000000050700780c */ /* 0x000fda0003f22270 */
[----:B------:R-:W-:Y:S05]  /*0b10*/  @P0 BRA P1, `(.L_x_5) ;  /* 0x0000000000280947 */ /* 0x000fea0000800000 */
        /* <DEDUP_REMOVED lines=10> */
.L_x_5:
[----:B------:R-:W-:Y:S05]  /*0bc0*/  BSYNC.RECONVERGENT B0 ;  /* 0x0000000000007941 */ /* 0x000fea0003800200 */
.L_x_4:
[----:B------:R-:W-:Y:S01]  /*0bd0*/  LOP3.LUT R4, R4, R13, RZ, 0xfc, !PT ;  /* 0x0000000d04047212 */ /* 0x000fe200078efcff */
[----:B------:R-:W-:Y:S01]  /*0be0*/  UIADD3 UR8, UPT, UPT, UR8, 0x10, URZ ;  /* 0x0000001008087890 */ /* 0x000fe2000fffe0ff */
[----:B------:R-:W-:Y:S01]  /*0bf0*/  IADD3 R5, PT, PT, R5, 0x10, RZ ;  /* 0x0000001005057810 */ /* 0x000fe20007ffe0ff */
[----:B------:R-:W-:Y:S10]  /*0c00*/  BRA.U UP0, `(.L_x_6) ;  /* 0xfffffff9006c7547 */ /* 0x000ff4000b83ffff */
[----:B------:R-:W-:-:S07]  /*0c10*/  IMAD.U32 R5, RZ, RZ, UR4 ;  /* 0x00000004ff057e24 */ /* 0x000fce000f8e00ff */
.L_x_1:
[----:B------:R-:W0:Y:S02]  /*0c20*/  LDCU UR4, c[0x0][0x398] ;  /* 0x00007300ff0477ac */ /* 0x000e240008000800 */
[----:B0-----:R-:W-:-:S04]  /*0c30*/  ULOP3.LUT UR4, UR4, 0x1, URZ, 0xc0, !UPT ;  /* 0x0000000104047892 */ /* 0x001fc8000f8ec0ff */
[----:B------:R-:W-:-:S09]  /*0c40*/  UISETP.NE.U32.AND UP0, UPT, UR4, 0x1, UPT ;  /* 0x000000010400788c */ /* 0x000fd2000bf05070 */
[----:B------:R-:W-:Y:S05]  /*0c50*/  BRA.U UP0, `(.L_x_7) ;  /* 0x0000000100d07547 */ /* 0x000fea000b800000 */
[----:B------:R-:W-:Y:S02]  /*0c60*/  IMAD.SHL.U32 R5, R5, 0x8, RZ ;  /* 0x0000000805057824 */ /* 0x000fe400078e00ff */
[----:B------:R-:W-:Y:S02]  /*0c70*/  HFMA2 R10, -RZ, RZ, -0.00101947784423828125, -1722 ;  /* 0x942de6baff0a7431 */ /* 0x000fe400000001ff */
[----:B------:R-:W-:Y:S01]  /*0c80*/  IMAD.MOV.U32 R11, RZ, RZ, 0x40 ;  /* 0x00000040ff0b7424 */ /* 0x000fe200078e00ff */
[----:B------:R-:W-:Y:S01]  /*0c90*/  BSSY.RECONVERGENT B0, `(.L_x_8) ;  /* 0x000002f000007945 */ /* 0x000fe20003800200 */
[----:B------:R-:W0:Y:S08]  /*0ca0*/  LDC.64 R8, c[0x3][R5] ;  /* 0x00c0000005087b82 */ /* 0x000e300000000a00 */
[----:B------:R-:W1:Y:S01]  /*0cb0*/  LDC.64 R6, c[0x3][R5+0x510] ;  /* 0x00c1440005067b82 */ /* 0x000e620000000a00 */
[----:B0-----:R-:W-:-:S04]  /*0cc0*/  IMAD R9, R9, R2, RZ ;  /* 0x0000000209097224 */ /* 0x001fc800078e02ff */
[C---:B------:R-:W-:Y:S02]  /*0cd0*/  IMAD R9, R8.reuse, R0, R9 ;  /* 0x0000000008097224 */ /* 0x040fe400078e0209 */
[----:B-1----:R-:W-:-:S04]  /*0ce0*/  IMAD.WIDE.U32 R6, R8, R2, R6 ;  /* 0x0000000208067225 */ /* 0x002fc800078e0006 */
[----:B------:R-:W-:Y:S01]  /*0cf0*/  IMAD.MOV.U32 R8, RZ, RZ, 0x544e593d ;  /* 0x544e593dff087424 */ /* 0x000fe200078e00ff */
[----:B------:R-:W-:Y:S01]  /*0d00*/  IADD3 R7, PT, PT, R7, R9, RZ ;  /* 0x0000000907077210 */ /* 0x000fe20007ffe0ff */
[----:B------:R-:W-:Y:S02]  /*0d10*/  IMAD.MOV.U32 R9, RZ, RZ, 0x21280aa8 ;  /* 0x21280aa8ff097424 */ /* 0x000fe400078e00ff */
[----:B------:R-:W-:Y:S01]  /*0d20*/  IMAD.HI.U32 R12, R6, -0x4b9ff597, R10 ;  /* 0xb4600a69060c7827 */ /* 0x000fe200078e000a */
[----:B------:R-:W-:-:S03]  /*0d30*/  MOV R11, 0x0 ;  /* 0x00000000000b7802 */ /* 0x000fc60000000f00 */
[----:B------:R-:W-:Y:S02]  /*0d40*/  IMAD R13, R7, -0x42f53b4b, RZ ;  /* 0xbd0ac4b5070d7824 */ /* 0x000fe400078e02ff */
[----:B------:R-:W-:-:S04]  /*0d50*/  IMAD.WIDE.U32 R8, R6, -0x42f53b4b, R8 ;  /* 0xbd0ac4b506087825 */ /* 0x000fc800078e0008 */
[----:B------:R-:W-:Y:S02]  /*0d60*/  IMAD R15, R6, 0x20c0d498, R13 ;  /* 0x20c0d498060f7824 */ /* 0x000fe400078e020d */
[----:B------:R-:W-:Y:S02]  /*0d70*/  IMAD R13, R7, -0x4b9ff597, RZ ;  /* 0xb4600a69070d7824 */ /* 0x000fe400078e02ff */
[----:B------:R-:W-:Y:S02]  /*0d80*/  IMAD.IADD R5, R9, 0x1, R15 ;  /* 0x0000000109057824 */ /* 0x000fe400078e020f */
[----:B------:R-:W-:Y:S02]  /*0d90*/  IMAD R7, R7, -0x21131993, RZ ;  /* 0xdeece66d07077824 */ /* 0x000fe400078e02ff */
[----:B------:R-:W-:Y:S01]  /*0da0*/  IMAD.MOV.U32 R10, RZ, RZ, 0xb ;  /* 0x0000000bff0a7424 */ /* 0x000fe200078e00ff */
[----:B------:R-:W-:Y:S01]  /*0db0*/  SHF.R.U64 R5, R8, 0x11, R5 ;  /* 0x0000001108057819 */ /* 0x000fe20000001205 */
[----:B------:R-:W-:-:S02]  /*0dc0*/  IMAD R13, R6, 0x7760bb20, R13 ;  /* 0x7760bb20060d7824 */ /* 0x000fc400078e020d */
[C---:B------:R-:W-:Y:S01]  /*0dd0*/  IMAD R9, R6.reuse, 0x5, R7 ;  /* 0x0000000506097824 */ /* 0x040fe200078e0207 */
[----:B------:R-:W-:Y:S01]  /*0de0*/  LOP3.LUT R5, R5, 0x7fffffff, RZ, 0xc0, !PT ;  /* 0x7fffffff05057812 */ /* 0x000fe200078ec0ff */
[----:B------:R-:W-:-:S04]  /*0df0*/  IMAD.HI.U32 R8, R6, -0x21131993, R10 ;  /* 0xdeece66d06087827 */ /* 0x000fc800078e000a */
[----:B------:R-:W-:Y:S01]  /*0e00*/  IMAD.IADD R7, R12, 0x1, R13 ;  /* 0x000000010c077824 */ /* 0x000fe200078e020d */
[----:B------:R-:W-:Y:S01]  /*0e10*/  IADD3 R8, PT, PT, R8, R9, RZ ;  /* 0x0000000908087210 */ /* 0x000fe20007ffe0ff */
[----:B------:R-:W-:-:S03]  /*0e20*/  IMAD.HI.U32 R6, R5, 0x55555556, RZ ;  /* 0x5555555605067827 */ /* 0x000fc600078e00ff */
[----:B------:R-:W-:Y:S01]  /*0e30*/  SHF.R.U32.HI R7, RZ, 0xc, R7 ;  /* 0x0000000cff077819 */ /* 0x000fe20000011607 */
[----:B------:R-:W-:Y:S01]  /*0e40*/  IMAD R6, R6, -0x3, R5 ;  /* 0xfffffffd06067824 */ /* 0x000fe200078e0205 */
[----:B------:R-:W-:Y:S01]  /*0e50*/  SHF.R.U32.HI R8, RZ, 0xc, R8 ;  /* 0x0000000cff087819 */ /* 0x000fe20000011608 */
[----:B------:R-:W-:Y:S01]  /*0e60*/  IMAD.MOV.U32 R5, RZ, RZ, 0x1 ;  /* 0x00000001ff057424 */ /* 0x000fe200078e00ff */
[----:B------:R-:W-:Y:S01]  /*0e70*/  LOP3.LUT R7, R7, 0xf, RZ, 0xc0, !PT ;  /* 0x0000000f07077812 */ /* 0x000fe200078ec0ff */
[----:B------:R-:W-:Y:S01]  /*0e80*/  VIADD R6, R6, 0x4 ;  /* 0x0000000406067836 */ /* 0x000fe20000000000 */
[----:B------:R-:W-:Y:S02]  /*0e90*/  LOP3.LUT R8, R8, 0xf, RZ, 0xc0, !PT ;  /* 0x0000000f08087812 */ /* 0x000fe400078ec0ff */
[----:B------:R-:W-:Y:S02]  /*0ea0*/  ISETP.NE.AND P0, PT, R7, 0xd, PT ;  /* 0x0000000d0700780c */ /* 0x000fe40003f05270 */
[----:B------:R-:W-:-:S02]  /*0eb0*/  ISETP.EQ.AND P1, PT, R6, 0x5, PT ;  /* 0x000000050600780c */ /* 0x000fc40003f22270 */
[----:B------:R-:W-:-:S13]  /*0ec0*/  ISETP.EQ.AND P0, PT, R8, 0x1, !P0 ;  /* 0x000000010800780c */ /* 0x000fda0004702270 */
[----:B------:R-:W-:Y:S05]  /*0ed0*/  @P0 BRA P1, `(.L_x_9) ;  /* 0x0000000000280947 */ /* 0x000fea0000800000 */
[----:B------:R-:W-:Y:S02]  /*0ee0*/  ISETP.NE.AND P0, PT, R7, 0xc, PT ;  /* 0x0000000c0700780c */ /* 0x000fe40003f05270 */
[----:B------:R-:W-:Y:S02]  /*0ef0*/  MOV R5, 0x2 ;  /* 0x0000000200057802 */ /* 0x000fe40000000f00 */
        /* <DEDUP_REMOVED lines=8> */
.L_x_9:
[----:B------:R-:W-:Y:S05]  /*0f80*/  BSYNC.RECONVERGENT B0 ;  /* 0x0000000000007941 */ /* 0x000fea0003800200 */
.L_x_8:
[----:B------:R-:W-:-:S07]  /*0f90*/  LOP3.LUT R4, R5, R4, RZ, 0xfc, !PT ;  /* 0x0000000405047212 */ /* 0x000fce00078efcff */
.L_x_7:
[----:B------:R-:W-:-:S13]  /*0fa0*/  ISETP.EQ.AND P0, PT, R4, 0x7, PT ;  /* 0x000000070400780c */ /* 0x000fda0003f02270 */
.L_x_0:
[----:B------:R-:W0:Y:S01]  /*0fb0*/  LDCU UR5, c[0x0][0x39c] ;  /* 0x00007380ff0577ac */ /* 0x000e220008000800 */
[----:B------:R-:W-:Y:S01]  /*0fc0*/  PLOP3.LUT P1, PT, PT, PT, PT, 0x8, 0x80 ;  /* 0x000000000080781c */ /* 0x000fe20003f2e170 */
[----:B0-----:R-:W-:-:S09]  /*0fd0*/  UISETP.GE.AND UP0, UPT, UR5, 0x1, UPT ;  /* 0x000000010500788c */ /* 0x001fd2000bf06270 */
[----:B------:R-:W-:Y:S05]  /*0fe0*/  BRA.U !UP0, `(.L_x_10) ;  /* 0x0000000d08847547 */ /* 0x000fea000b800000 */
[----:B------:R-:W-:Y:S01]  /*0ff0*/  UISETP.NE.AND UP0, UPT, UR5, 0x1, UPT ;  /* 0x000000010500788c */ /* 0x000fe2000bf05270 */
[----:B------:R-:W-:Y:S01]  /*1000*/  PRMT R4, RZ, 0x7610, R4 ;  /* 0x00007610ff047816 */ /* 0x000fe20000000004 */
[----:B------:R-:W-:-:S07]  /*1010*/  IMAD.MOV.U32 R5, RZ, RZ, RZ ;  /* 0x000000ffff057224 */ /* 0x000fce00078e00ff */
[----:B------:R-:W-:Y:S05]  /*1020*/  BRA.U !UP0, `(.L_x_11) ;  /* 0x0000000908407547 */ /* 0x000fea000b800000 */
[----:B------:R-:W-:Y:S01]  /*1030*/  ULOP3.LUT UR5, UR5, 0x7ffffffe, URZ, 0xc0, !UPT ;  /* 0x7ffffffe05057892 */ /* 0x000fe2000f8ec0ff */
[----:B------:R-:W-:Y:S01]  /*1040*/  IMAD.MOV.U32 R5, RZ, RZ, 0xa28 ;  /* 0x00000a28ff057424 */ /* 0x000fe200078e00ff */
[----:B------:R-:W-:Y:S01]  /*1050*/  PRMT R4, RZ, 0x7610, R4 ;  /* 0x00007610ff047816 */ /* 0x000fe20000000004 */
[----:B------:R-:W-:Y:S01]  /*1060*/  UMOV UR7, 0x51f0 ;  /* 0x000051f000077882 */ /* 0x000fe20000000000 */
[----:B------:R-:W-:-:S12]  /*1070*/  UIADD3 UR6, UPT, UPT, -UR5, URZ, URZ ;  /* 0x000000ff05067290 */ /* 0x000fd8000fffe1ff */
.L_x_17:
[----:B------:R-:W0:Y:S01]  /*1080*/  LDC.64 R6, c[0x3][R5+-0x8] ;  /* 0x00fffe0005067b82 */ /* 0x000e220000000a00 */
[----:B------:R-:W1:Y:S01]  /*1090*/  LDCU.64 UR8, c[0x3][UR7+-0x8] ;  /* 0x00ffff00070877ac */ /* 0x000e620008000a00 */
[----:B------:R-:W-:Y:S01]  /*10a0*/  IMAD.MOV.U32 R12, RZ, RZ, -0x6bd21946 ;  /* 0x942de6baff0c7424 */ /* 0x000fe200078e00ff */
[----:B------:R-:W-:Y:S01]  /*10b0*/  BSSY.RECONVERGENT B0, `(.L_x_12) ;  /* 0x0000031000007945 */ /* 0x000fe20003800200 */
[----:B------:R-:W-:Y:S02]  /*10c0*/  IMAD.MOV.U32 R13, RZ, RZ, 0x40 ;  /* 0x00000040ff0d7424 */ /* 0x000fe400078e00ff */
[-C--:B0-----:R-:W-:Y:S02]  /*10d0*/  IMAD R7, R7, R2.reuse, RZ ;  /* 0x0000000207077224 */ /* 0x081fe400078e02ff */
[----:B-1----:R-:W-:-:S04]  /*10e0*/  IMAD.WIDE.U32 R8, R6, R2, UR8 ;  /* 0x0000000806087e25 */ /* 0x002fc8000f8e0002 */
[----:B------:R-:W-:-:S05]  /*10f0*/  IMAD R7, R6, R0, R7 ;  /* 0x0000000006077224 */ /* 0x000fca00078e0207 */
[----:B------:R-:W-:Y:S01]  /*1100*/  IADD3 R16, PT, PT, R9, R7, RZ ;  /* 0x0000000709107210 */ /* 0x000fe20007ffe0ff */
[----:B------:R-:W-:-:S04]  /*1110*/  IMAD.WIDE.U32 R6, R8, -0x4b9ff597, R12 ;  /* 0xb4600a6908067825 */ /* 0x000fc800078e000c */
[C---:B------:R-:W-:Y:S02]  /*1120*/  IMAD R11, R16.reuse, -0x4b9ff597, RZ ;  /* 0xb4600a69100b7824 */ /* 0x040fe400078e02ff */
[----:B------:R-:W-:Y:S02]  /*1130*/  IMAD R15, R16, -0x42f53b4b, RZ ;  /* 0xbd0ac4b5100f7824 */ /* 0x000fe400078e02ff */
[C---:B------:R-:W-:Y:S02]  /*1140*/  IMAD R11, R8.reuse, 0x7760bb20, R11 ;  /* 0x7760bb20080b7824 */ /* 0x040fe400078e020b */
[----:B------:R-:W-:-:S03]  /*1150*/  IMAD R17, R8, 0x20c0d498, R15 ;  /* 0x20c0d49808117824 */ /* 0x000fc600078e020f */
[----:B------:R-:W-:-:S04]  /*1160*/  IADD3 R7, PT, PT, R7, R11, RZ ;  /* 0x0000000b07077210 */ /* 0x000fc80007ffe0ff */
[----:B------:R-:W-:Y:S01]  /*1170*/  SHF.R.U64 R10, R6, 0x11, R7 ;  /* 0x00000011060a7819 */ /* 0x000fe20000001207 */
[----:B------:R-:W-:-:S03]  /*1180*/  IMAD.MOV.U32 R7, RZ, RZ, 0x21280aa8 ;  /* 0x21280aa8ff077424 */ /* 0x000fc600078e00ff */
[----:B------:R-:W-:-:S05]  /*1190*/  LOP3.LUT R10, R10, 0x7fffffff, RZ, 0xc0, !PT ;  /* 0x7fffffff0a0a7812 */ /* 0x000fca00078ec0ff */
[----:B------:R-:W-:-:S05]  /*11a0*/  IMAD.HI.U32 R6, R10, -0x77777777, RZ ;  /* 0x888888890a067827 */ /* 0x000fca00078e00ff */
[----:B------:R-:W-:Y:S01]  /*11b0*/  SHF.R.U32.HI R11, RZ, 0x6, R6 ;  /* 0x00000006ff0b7819 */ /* 0x000fe20000011606 */
[----:B------:R-:W-:-:S04]  /*11c0*/  IMAD.MOV.U32 R6, RZ, RZ, 0x544e593d ;  /* 0x544e593dff067424 */ /* 0x000fc800078e00ff */
[----:B------:R-:W-:Y:S02]  /*11d0*/  IMAD R14, R11, -0x78, R10 ;  /* 0xffffff880b0e7824 */ /* 0x000fe400078e020a */
[----:B------:R-:W-:-:S03]  /*11e0*/  IMAD.WIDE.U32 R10, R8, -0x42f53b4b, R6 ;  /* 0xbd0ac4b5080a7825 */ /* 0x000fc600078e0006 */
[C---:B------:R-:W-:Y:S01]  /*11f0*/  IADD3 R18, PT, PT, R14.reuse, 0x8, RZ ;  /* 0x000000080e127810 */ /* 0x040fe20007ffe0ff */
[----:B------:R-:W-:Y:S01]  /*1200*/  VIADD R15, R14, 0x7 ;  /* 0x000000070e0f7836 */ /* 0x000fe20000000000 */
[----:B------:R-:W-:-:S04]  /*1210*/  IADD3 R17, PT, PT, R11, R17, RZ ;  /* 0x000000110b117210 */ /* 0x000fc80007ffe0ff */
[----:B------:R-:W-:Y:S02]  /*1220*/  LOP3.LUT P1, RZ, R18, R15, RZ, 0xc0, !PT ;  /* 0x0000000f12ff7212 */ /* 0x000fe4000782c0ff */
[----:B------:R0:W1:Y:S01]  /*1230*/  LDC.64 R14, c[0x3][R5] ;  /* 0x00c00000050e7b82 */ /* 0x0000620000000a00 */
[----:B------:R-:W-:-:S04]  /*1240*/  SHF.R.U64 R21, R10, 0x11, R17 ;  /* 0x000000110a157819 */ /* 0x000fc80000001211 */
[----:B------:R-:W-:-:S06]  /*1250*/  LOP3.LUT R21, R21, 0x7fffffff, RZ, 0xc0, !PT ;  /* 0x7fffffff15157812 */ /* 0x000fcc00078ec0ff */
[----:B------:R-:W-:-:S04]  /*1260*/  @!P1 IMAD.WIDE.U32 R22, R21, R18, RZ ;  /* 0x0000001215169225 */ /* 0x000fc800078e00ff */
[----:B------:R-:W-:-:S05]  /*1270*/  @!P1 IMAD.MOV.U32 R19, RZ, RZ, RZ ;  /* 0x000000ffff139224 */ /* 0x000fca00078e00ff */
[----:B------:R-:W-:-:S04]  /*1280*/  @!P1 IADD3 R19, PT, PT, R23, R19, RZ ;  /* 0x0000001317139210 */ /* 0x000fc80007ffe0ff */
[----:B------:R-:W-:Y:S01]  /*1290*/  @!P1 SHF.R.U64 R19, R22, 0x1f, R19 ;  /* 0x0000001f16139819 */ /* 0x000fe20000001213 */
[----:B0-----:R-:W-:Y:S06]  /*12a0*/  @!P1 BRA `(.L_x_13) ;  /* 0x0000000000449947 */ /* 0x001fec0003800000 */
[----:B------:R-:W0:Y:S01]  /*12b0*/  I2F.U32.RP R19, R18 ;  /* 0x0000001200137306 */ /* 0x000e220000209000 */
[----:B------:R-:W-:Y:S02]  /*12c0*/  IADD3 R25, PT, PT, RZ, -R18, RZ ;  /* 0x80000012ff197210 */ /* 0x000fe40007ffe0ff */
[----:B------:R-:W-:-:S05]  /*12d0*/  ISETP.NE.U32.AND P2, PT, R18, RZ, PT ;  /* 0x000000ff1200720c */ /* 0x000fca0003f45070 */
[----:B0-----:R-:W0:Y:S02]  /*12e0*/  MUFU.RCP R19, R19 ;  /* 0x0000001300137308 */ /* 0x001e240000001000 */
[----:B0-----:R-:W-:-:S06]  /*12f0*/  VIADD R22, R19, 0xffffffe ;  /* 0x0ffffffe13167836 */ /* 0x001fcc0000000000 */
[----:B------:R0:W2:Y:S02]  /*1300*/  F2I.FTZ.U32.TRUNC.NTZ R23, R22 ;  /* 0x0000001600177305 */ /* 0x0000a4000021f000 */
[----:B0-----:R-:W-:Y:S02]  /*1310*/  IMAD.MOV.U32 R22, RZ, RZ, RZ ;  /* 0x000000ffff167224 */ /* 0x001fe400078e00ff */
[----:B--2---:R-:W-:-:S04]  /*1320*/  IMAD R25, R25, R23, RZ ;  /* 0x0000001719197224 */ /* 0x004fc800078e02ff */
[----:B------:R-:W-:-:S06]  /*1330*/  IMAD.HI.U32 R20, R23, R25, R22 ;  /* 0x0000001917147227 */ /* 0x000fcc00078e0016 */
[----:B------:R-:W-:-:S05]  /*1340*/  IMAD.HI.U32 R20, R20, R21, RZ ;  /* 0x0000001514147227 */ /* 0x000fca00078e00ff */
[----:B------:R-:W-:-:S05]  /*1350*/  IADD3 R20, PT, PT, -R20, RZ, RZ ;  /* 0x000000ff14147210 */ /* 0x000fca0007ffe1ff */
[----:B------:R-:W-:-:S05]  /*1360*/  IMAD R19, R18, R20, R21 ;  /* 0x0000001412137224 */ /* 0x000fca00078e0215 */
[----:B------:R-:W-:-:S13]  /*1370*/  ISETP.GE.U32.AND P1, PT, R19, R18, PT ;  /* 0x000000121300720c */ /* 0x000fda0003f26070 */
[----:B------:R-:W-:-:S05]  /*1380*/  @P1 IMAD.IADD R19, R19, 0x1, -R18 ;  /* 0x0000000113131824 */ /* 0x000fca00078e0a12 */
[----:B------:R-:W-:-:S13]  /*1390*/  ISETP.GE.U32.AND P1, PT, R19, R18, PT ;  /* 0x000000121300720c */ /* 0x000fda0003f26070 */
[----:B------:R-:W-:Y:S02]  /*13a0*/  @P1 IADD3 R19, PT, PT, -R18, R19, RZ ;  /* 0x0000001312131210 */ /* 0x000fe40007ffe1ff */
[----:B------:R-:W-:-:S07]  /*13b0*/  @!P2 LOP3.LUT R19, RZ, R18, RZ, 0x33, !PT ;  /* 0x00000012ff13a212 */ /* 0x000fce00078e33ff */
.L_x_13:
[----:B------:R-:W-:Y:S05]  /*13c0*/  BSYNC.RECONVERGENT B0 ;  /* 0x0000000000007941 */ /* 0x000fea0003800200 */
.L_x_12:
[----:B------:R-:W0:Y:S01]  /*13d0*/  LDCU.64 UR8, c[0x3][UR7] ;  /* 0x00c00000070877ac */ /* 0x000e220008000a00 */
[----:B-1----:R-:W-:Y:S01]  /*13e0*/  IMAD R9, R15, R2, RZ ;  /* 0x000000020f097224 */ /* 0x002fe200078e02ff */
[----:B------:R-:W-:Y:S01]  /*13f0*/  ISETP.NE.AND P1, PT, R19, 0x4c, PT ;  /* 0x0000004c1300780c */ /* 0x000fe20003f25270 */
[----:B------:R-:W-:Y:S01]  /*1400*/  IMAD R17, R17, -0x21131993, RZ ;  /* 0xdeece66d11117824 */ /* 0x000fe200078e02ff */
[----:B------:R-:W-:Y:S01]  /*1410*/  BSSY.RECONVERGENT B0, `(.L_x_14) ;  /* 0x0000040000007945 */ /* 0x000fe20003800200 */
[----:B------:R-:W-:Y:S02]  /*1420*/  IMAD R9, R14, R0, R9 ;  /* 0x000000000e097224 */ /* 0x000fe400078e0209 */
[----:B------:R-:W-:Y:S02]  /*1430*/  IMAD R18, R10, 0x5, R17 ;  /* 0x000000050a127824 */ /* 0x000fe400078e0211 */
[----:B0-----:R-:W-:-:S04]  /*1440*/  IMAD.WIDE.U32 R14, R14, R2, UR8 ;  /* 0x000000080e0e7e25 */ /* 0x001fc8000f8e0002 */
[----:B------:R-:W-:Y:S02]  /*1450*/  IMAD.IADD R9, R15, 0x1, R9 ;  /* 0x000000010f097824 */ /* 0x000fe400078e0209 */
[----:B------:R-:W-:-:S04]  /*1460*/  IMAD.WIDE.U32 R20, R14, -0x4b9ff597, R12 ;  /* 0xb4600a690e147825 */ /* 0x000fc800078e000c */
[----:B------:R-:W-:Y:S02]  /*1470*/  HFMA2 R12, -RZ, RZ, 0, 6.55651092529296875e-07 ;  /* 0x0000000bff0c7431 */ /* 0x000fe400000001ff */
[----:B------:R-:W-:Y:S02]  /*1480*/  IMAD R11, R9, -0x4b9ff597, RZ ;  /* 0xb4600a69090b7824 */ /* 0x000fe400078e02ff */
[----:B------:R-:W-:Y:S02]  /*1490*/  IMAD.MOV.U32 R13, RZ, RZ, 0x0 ;  /* 0x00000000ff0d7424 */ /* 0x000fe400078e00ff */
[----:B------:R-:W-:Y:S02]  /*14a0*/  IMAD R11, R14, 0x7760bb20, R11 ;  /* 0x7760bb200e0b7824 */ /* 0x000fe400078e020b */
[----:B------:R-:W-:Y:S02]  /*14b0*/  IMAD R15, R16, -0x21131993, RZ ;  /* 0xdeece66d100f7824 */ /* 0x000fe400078e02ff */
[----:B------:R-:W-:Y:S01]  /*14c0*/  IMAD.WIDE.U32 R6, R14, -0x42f53b4b, R6 ;  /* 0xbd0ac4b50e067825 */ /* 0x000fe200078e0006 */
[----:B------:R-:W-:-:S03]  /*14d0*/  IADD3 R11, PT, PT, R21, R11, RZ ;  /* 0x0000000b150b7210 */ /* 0x000fc60007ffe0ff */
[----:B------:R-:W-:Y:S01]  /*14e0*/  IMAD R16, R8, 0x5, R15 ;  /* 0x0000000508107824 */ /* 0x000fe200078e020f */
[----:B------:R-:W-:Y:S01]  /*14f0*/  SHF.R.U64 R20, R20, 0x11, R11 ;  /* 0x0000001114147819 */ /* 0x000fe2000000120b */
[----:B------:R-:W-:-:S03]  /*1500*/  IMAD.HI.U32 R11, R8, -0x21131993, R12 ;  /* 0xdeece66d080b7827 */ /* 0x000fc600078e000c */
[----:B------:R-:W-:Y:S01]  /*1510*/  LOP3.LUT R8, R20, 0x7fffffff, RZ, 0xc0, !PT ;  /* 0x7fffffff14087812 */ /* 0x000fe200078ec0ff */
[----:B------:R-:W-:-:S04]  /*1520*/  IMAD.HI.U32 R15, R10, -0x21131993, R12 ;  /* 0xdeece66d0a0f7827 */ /* 0x000fc800078e000c */
[----:B------:R-:W-:Y:S01]  /*1530*/  IMAD.HI.U32 R10, R8, -0x77777777, RZ ;  /* 0x88888889080a7827 */ /* 0x000fe200078e00ff */
[----:B------:R-:W-:-:S03]  /*1540*/  IADD3 R15, PT, PT, R15, R18, RZ ;  /* 0x000000120f0f7210 */ /* 0x000fc60007ffe0ff */
[----:B------:R-:W-:Y:S01]  /*1550*/  IMAD.IADD R16, R11, 0x1, R16 ;  /* 0x000000010b107824 */ /* 0x000fe200078e0210 */
[----:B------:R-:W-:Y:S02]  /*1560*/  SHF.R.U32.HI R11, RZ, 0x6, R10 ;  /* 0x00000006ff0b7819 */ /* 0x000fe4000001160a */
[----:B------:R-:W-:Y:S01]  /*1570*/  LOP3.LUT R10, R15, 0xf000, RZ, 0xc0, !PT ;  /* 0x0000f0000f0a7812 */ /* 0x000fe200078ec0ff */
[----:B------:R-:W-:Y:S01]  /*1580*/  IMAD R15, R9, -0x42f53b4b, RZ ;  /* 0xbd0ac4b5090f7824 */ /* 0x000fe200078e02ff */
[----:B------:R-:W-:Y:S01]  /*1590*/  LOP3.LUT R16, R16, 0xf000, RZ, 0xc0, !PT ;  /* 0x0000f00010107812 */ /* 0x000fe200078ec0ff */
[----:B------:R-:W-:Y:S02]  /*15a0*/  IMAD R11, R11, -0x78, R8 ;  /* 0xffffff880b0b7824 */ /* 0x000fe400078e0208 */
[----:B------:R-:W-:Y:S01]  /*15b0*/  IMAD R9, R9, -0x21131993, RZ ;  /* 0xdeece66d09097824 */ /* 0x000fe200078e02ff */
[----:B------:R-:W-:Y:S01]  /*15c0*/  ISETP.EQ.AND.EX P1, PT, R16, 0x9000, !P1, PT ;  /* 0x000090001000780c */ /* 0x000fe20004f22370 */
[C---:B------:R-:W-:Y:S01]  /*15d0*/  VIADD R8, R11.reuse, 0x8 ;  /* 0x000000080b087836 */ /* 0x040fe20000000000 */
[----:B------:R-:W-:Y:S01]  /*15e0*/  IADD3 R11, PT, PT, R11, 0x7, RZ ;  /* 0x000000070b0b7810 */ /* 0x000fe20007ffe0ff */
[----:B------:R-:W-:Y:S01]  /*15f0*/  IMAD R17, R14, 0x20c0d498, R15 ;  /* 0x20c0d4980e117824 */ /* 0x000fe200078e020f */
[----:B------:R-:W-:Y:S01]  /*1600*/  ISETP.EQ.AND.EX P1, PT, R10, 0x1000, P1, PT ;  /* 0x000010000a00780c */ /* 0x000fe20000f22370 */
[----:B------:R-:W-:Y:S01]  /*1610*/  IMAD R15, R14, 0x5, R9 ;  /* 0x000000050e0f7824 */ /* 0x000fe200078e0209 */
[----:B------:R-:W-:Y:S01]  /*1620*/  LOP3.LUT P2, RZ, R8, R11, RZ, 0xc0, !PT ;  /* 0x0000000b08ff7212 */ /* 0x000fe2000784c0ff */
[----:B------:R-:W-:Y:S01]  /*1630*/  IMAD.IADD R9, R7, 0x1, R17 ;  /* 0x0000000107097824 */ /* 0x000fe200078e0211 */
[----:B------:R-:W-:Y:S01]  /*1640*/  SEL R11, RZ, 0x1, !P1 ;  /* 0x00000001ff0b7807 */ /* 0x000fe20004800000 */
[----:B------:R-:W-:-:S03]  /*1650*/  IMAD.HI.U32 R10, R14, -0x21131993, R12 ;  /* 0xdeece66d0e0a7827 */ /* 0x000fc600078e000c */
[----:B------:R-:W-:Y:S02]  /*1660*/  SHF.R.U64 R14, R6, 0x11, R9 ;  /* 0x00000011060e7819 */ /* 0x000fe40000001209 */
[----:B------:R-:W-:Y:S02]  /*1670*/  LOP3.LUT R4, R4, R11, RZ, 0xfc, !PT ;  /* 0x0000000b04047212 */ /* 0x000fe400078efcff */
[----:B------:R-:W-:Y:S02]  /*1680*/  IADD3 R10, PT, PT, R10, R15, RZ ;  /* 0x0000000f0a0a7210 */ /* 0x000fe40007ffe0ff */
[----:B------:R-:W-:Y:S01]  /*1690*/  LOP3.LUT R16, R14, 0x7fffffff, RZ, 0xc0, !PT ;  /* 0x7fffffff0e107812 */ /* 0x000fe200078ec0ff */
[----:B------:R-:W-:Y:S06]  /*16a0*/  @!P2 BRA `(.L_x_15) ;  /* 0x000000000048a947 */ /* 0x000fec0003800000 */
[----:B------:R-:W0:Y:S01]  /*16b0*/  I2F.U32.RP R11, R8 ;  /* 0x00000008000b7306 */ /* 0x000e220000209000 */
[----:B------:R-:W-:Y:S02]  /*16c0*/  IADD3 R17, PT, PT, RZ, -R8, RZ ;  /* 0x80000008ff117210 */ /* 0x000fe40007ffe0ff */
[----:B------:R-:W-:-:S05]  /*16d0*/  ISETP.NE.U32.AND P2, PT, R8, RZ, PT ;  /* 0x000000ff0800720c */ /* 0x000fca0003f45070 */
[----:B0-----:R-:W0:Y:S02]  /*16e0*/  MUFU.RCP R11, R11 ;  /* 0x0000000b000b7308 */ /* 0x001e240000001000 */
[----:B0-----:R-:W-:-:S06]  /*16f0*/  VIADD R14, R11, 0xffffffe ;  /* 0x0ffffffe0b0e7836 */ /* 0x001fcc0000000000 */
[----:B------:R0:W1:Y:S02]  /*1700*/  F2I.FTZ.U32.TRUNC.NTZ R15, R14 ;  /* 0x0000000e000f7305 */ /* 0x000064000021f000 */
[----:B0-----:R-:W-:Y:S02]  /*1710*/  IMAD.MOV.U32 R14, RZ, RZ, RZ ;  /* 0x000000ffff0e7224 */ /* 0x001fe400078e00ff */
[----:B-1----:R-:W-:-:S04]  /*1720*/  IMAD R17, R17, R15, RZ ;  /* 0x0000000f11117224 */ /* 0x002fc800078e02ff */
        /* <DEDUP_REMOVED lines=8> */
[----:B------:R-:W-:Y:S01]  /*17b0*/  @!P2 LOP3.LUT R15, RZ, R8, RZ, 0x33, !PT ;  /* 0x00000008ff0fa212 */ /* 0x000fe200078e33ff */
[----:B------:R-:W-:Y:S06]  /*17c0*/  BRA `(.L_x_16) ;  /* 0x0000000000107947 */ /* 0x000fec0003800000 */
.L_x_15:
[----:B------:R-:W-:Y:S01]  /*17d0*/  IMAD.WIDE.U32 R14, R16, R8, RZ ;  /* 0x00000008100e7225 */ /* 0x000fe200078e00ff */
[----:B------:R-:W-:-:S03]  /*17e0*/  UMOV UR4, URZ ;  /* 0x000000ff00047c82 */ /* 0x000fc60008000000 */
[----:B------:R-:W-:-:S05]  /*17f0*/  VIADD R15, R15, UR4 ;  /* 0x000000040f0f7c36 */ /* 0x000fca0008000000 */
[----:B------:R-:W-:-:S07]  /*1800*/  SHF.R.U64 R15, R14, 0x1f, R15 ;  /* 0x0000001f0e0f7819 */ /* 0x000fce000000120f */
.L_x_16:
[----:B------:R-:W-:Y:S05]  /*1810*/  BSYNC.RECONVERGENT B0 ;  /* 0x0000000000007941 */ /* 0x000fea0003800200 */
.L_x_14:
[----:B------:R-:W-:Y:S01]  /*1820*/  IMAD R9, R9, -0x21131993, RZ ;  /* 0xdeece66d09097824 */ /* 0x000fe200078e02ff */
[----:B------:R-:W-:Y:S01]  /*1830*/  ISETP.NE.AND P1, PT, R15, 0x4c, PT ;  /* 0x0000004c0f00780c */ /* 0x000fe20003f25270 */
[----:B------:R-:W-:Y:S01]  /*1840*/  IMAD.HI.U32 R12, R6, -0x21131993, R12 ;  /* 0xdeece66d060c7827 */ /* 0x000fe200078e000c */
[----:B------:R-:W-:Y:S01]  /*1850*/  LOP3.LUT R10, R10, 0xf000, RZ, 0xc0, !PT ;  /* 0x0000f0000a0a7812 */ /* 0x000fe200078ec0ff */
[----:B------:R-:W-:Y:S02]  /*1860*/  UIADD3 UR6, UPT, UPT, UR6, 0x2, URZ ;  /* 0x0000000206067890 */ /* 0x000fe4000fffe0ff */
[----:B------:R-:W-:Y:S01]  /*1870*/  IMAD R9, R6, 0x5, R9 ;  /* 0x0000000506097824 */ /* 0x000fe200078e0209 */
[----:B------:R-:W-:Y:S01]  /*1880*/  ISETP.EQ.AND.EX P1, PT, R10, 0x9000, !P1, PT ;  /* 0x000090000a00780c */ /* 0x000fe20004f22370 */
[----:B------:R-:W-:Y:S01]  /*1890*/  UISETP.NE.AND UP0, UPT, UR6, URZ, UPT ;  /* 0x000000ff0600728c */ /* 0x000fe2000bf05270 */
[----:B------:R-:W-:Y:S01]  /*18a0*/  VIADD R5, R5, 0x10 ;  /* 0x0000001005057836 */ /* 0x000fe20000000000 */
[----:B------:R-:W-:Y:S01]  /*18b0*/  UIADD3 UR7, UPT, UPT, UR7, 0x10, URZ ;  /* 0x0000001007077890 */ /* 0x000fe2000fffe0ff */
[----:B------:R-:W-:-:S04]  /*18c0*/  IADD3 R6, PT, PT, R12, R9, RZ ;  /* 0x000000090c067210 */ /* 0x000fc80007ffe0ff */
[----:B------:R-:W-:-:S04]  /*18d0*/  LOP3.LUT R6, R6, 0xf000, RZ, 0xc0, !PT ;  /* 0x0000f00006067812 */ /* 0x000fc800078ec0ff */
[----:B------:R-:W-:-:S04]  /*18e0*/  ISETP.EQ.AND.EX P1, PT, R6, 0x1000, P1, PT ;  /* 0x000010000600780c */ /* 0x000fc80000f22370 */
[----:B------:R-:W-:-:S04]  /*18f0*/  SEL R7, RZ, 0x1, !P1 ;  /* 0x00000001ff077807 */ /* 0x000fc80004800000 */
[----:B------:R-:W-:Y:S01]  /*1900*/  LOP3.LUT R4, R4, R7, RZ, 0xfc, !PT ;  /* 0x0000000704047212 */ /* 0x000fe200078efcff */
[----:B------:R-:W-:Y:S06]  /*1910*/  BRA.U UP0, `(.L_x_17) ;  /* 0xfffffff500d87547 */ /* 0x000fec000b83ffff */
[----:B------:R-:W-:-:S07]  /*1920*/  MOV R5, UR5 ;  /* 0x0000000500057c02 */ /* 0x000fce0008000f00 */
.L_x_11:
[----:B------:R-:W0:Y:S02]  /*1930*/  LDCU UR4, c[0x0][0x39c] ;  /* 0x00007380ff0477ac */ /* 0x000e240008000800 */
[----:B0-----:R-:W-:-:S04]  /*1940*/  ULOP3.LUT UR4, UR4, 0x1, URZ, 0xc0, !UPT ;  /* 0x0000000104047892 */ /* 0x001fc8000f8ec0ff */
[----:B------:R-:W-:-:S09]  /*1950*/  UISETP.NE.U32.AND UP0, UPT, UR4, 0x1, UPT ;  /* 0x000000010400788c */ /* 0x000fd2000bf05070 */
[----:B------:R-:W-:Y:S05]  /*1960*/  BRA.U UP0, `(.L_x_18) ;  /* 0x00000005001c7547 */ /* 0x000fea000b800000 */
[----:B------:R-:W-:Y:S01]  /*1970*/  IMAD.SHL.U32 R10, R5, 0x8, RZ ;  /* 0x00000008050a7824 */ /* 0x000fe200078e00ff */
[----:B------:R-:W-:Y:S01]  /*1980*/  BSSY.RECONVERGENT B0, `(.L_x_19) ;  /* 0x000003a000007945 */ /* 0x000fe20003800200 */
[----:B------:R-:W-:Y:S02]  /*1990*/  IMAD.MOV.U32 R11, RZ, RZ, 0x21280aa8 ;  /* 0x21280aa8ff0b7424 */ /* 0x000fe400078e00ff */
[----:B------:R0:W1:Y:S08]  /*19a0*/  LDC.64 R8, c[0x3][R10+0xa20] ;  /* 0x00c288000a087b82 */ /* 0x0000700000000a00 */
[----:B------:R0:W2:Y:S02]  /*19b0*/  LDC.64 R6, c[0x3][R10+0x51e8] ;  /* 0x00d47a000a067b82 */ /* 0x0000a40000000a00 */
[----:B0-----:R-:W-:Y:S01]  /*19c0*/  MOV R10, 0x544e593d ;  /* 0x544e593d000a7802 */ /* 0x001fe20000000f00 */
[----:B-1----:R-:W-:-:S02]  /*19d0*/  IMAD R5, R9, R2, RZ ;  /* 0x0000000209057224 */ /* 0x002fc400078e02ff */
[----:B------:R-:W-:Y:S02]  /*19e0*/  HFMA2 R9, -RZ, RZ, 0, 3.814697265625e-06 ;  /* 0x00000040ff097431 */ /* 0x000fe400000001ff */
[C---:B------:R-:W-:Y:S02]  /*19f0*/  IMAD R5, R8.reuse, R0, R5 ;  /* 0x0000000008057224 */ /* 0x040fe400078e0205 */
[----:B--2---:R-:W-:-:S04]  /*1a00*/  IMAD.WIDE.U32 R6, R8, R2, R6 ;  /* 0x0000000208067225 */ /* 0x004fc800078e0006 */
[----:B------:R-:W-:Y:S01]  /*1a10*/  IMAD.MOV.U32 R8, RZ, RZ, -0x6bd21946 ;  /* 0x942de6baff087424 */ /* 0x000fe200078e00ff */
[----:B------:R-:W-:Y:S01]  /*1a20*/  IADD3 R12, PT, PT, R7, R5, RZ ;  /* 0x00000005070c7210 */ /* 0x000fe20007ffe0ff */
[----:B------:R-:W-:-:S04]  /*1a30*/  IMAD.WIDE.U32 R10, R6, -0x42f53b4b, R10 ;  /* 0xbd0ac4b5060a7825 */ /* 0x000fc800078e000a */
[----:B------:R-:W-:Y:S02]  /*1a40*/  IMAD R5, R12, -0x4b9ff597, RZ ;  /* 0xb4600a690c057824 */ /* 0x000fe400078e02ff */
[----:B------:R-:W-:-:S04]  /*1a50*/  IMAD.WIDE.U32 R8, R6, -0x4b9ff597, R8 ;  /* 0xb4600a6906087825 */ /* 0x000fc800078e0008 */
[----:B------:R-:W-:Y:S02]  /*1a60*/  IMAD R5, R6, 0x7760bb20, R5 ;  /* 0x7760bb2006057824 */ /* 0x000fe400078e0205 */
[----:B------:R-:W-:Y:S02]  /*1a70*/  IMAD R15, R12, -0x21131993, RZ ;  /* 0xdeece66d0c0f7824 */ /* 0x000fe400078e02ff */
[----:B------:R-:W-:Y:S02]  /*1a80*/  IMAD.IADD R5, R9, 0x1, R5 ;  /* 0x0000000109057824 */ /* 0x000fe400078e0205 */
[----:B------:R-:W-:-:S03]  /*1a90*/  IMAD.MOV.U32 R9, RZ, RZ, 0x0 ;  /* 0x00000000ff097424 */ /* 0x000fc600078e00ff */
[----:B------:R-:W-:-:S04]  /*1aa0*/  SHF.R.U64 R5, R8, 0x11, R5 ;  /* 0x0000001108057819 */ /* 0x000fc80000001205 */
[----:B------:R-:W-:-:S05]  /*1ab0*/  LOP3.LUT R5, R5, 0x7fffffff, RZ, 0xc0, !PT ;  /* 0x7fffffff05057812 */ /* 0x000fca00078ec0ff */
[----:B------:R-:W-:-:S05]  /*1ac0*/  IMAD.HI.U32 R7, R5, -0x77777777, RZ ;  /* 0x8888888905077827 */ /* 0x000fca00078e00ff */
[----:B------:R-:W-:Y:S01]  /*1ad0*/  SHF.R.U32.HI R8, RZ, 0x6, R7 ;  /* 0x00000006ff087819 */ /* 0x000fe20000011607 */
[----:B------:R-:W-:-:S04]  /*1ae0*/  IMAD R7, R12, -0x42f53b4b, RZ ;  /* 0xbd0ac4b50c077824 */ /* 0x000fc800078e02ff */
[----:B------:R-:W-:Y:S02]  /*1af0*/  IMAD R5, R8, -0x78, R5 ;  /* 0xffffff8808057824 */ /* 0x000fe400078e0205 */
[----:B------:R-:W-:Y:S02]  /*1b00*/  HFMA2 R8, -RZ, RZ, 0, 6.55651092529296875e-07 ;  /* 0x0000000bff087431 */ /* 0x000fe400000001ff */
[C---:B------:R-:W-:Y:S02]  /*1b10*/  IMAD R17, R6.reuse, 0x20c0d498, R7 ;  /* 0x20c0d49806117824 */ /* 0x040fe400078e0207 */
[C---:B------:R-:W-:Y:S01]  /*1b20*/  VIADD R12, R5.reuse, 0x7 ;  /* 0x00000007050c7836 */ /* 0x040fe20000000000 */
[----:B------:R-:W-:Y:S02]  /*1b30*/  IADD3 R7, PT, PT, R5, 0x8, RZ ;  /* 0x0000000805077810 */ /* 0x000fe40007ffe0ff */
[----:B------:R-:W-:Y:S02]  /*1b40*/  IADD3 R5, PT, PT, R11, R17, RZ ;  /* 0x000000110b057210 */ /* 0x000fe40007ffe0ff */
[----:B------:R-:W-:Y:S01]  /*1b50*/  LOP3.LUT P1, RZ, R7, R12, RZ, 0xc0, !PT ;  /* 0x0000000c07ff7212 */ /* 0x000fe2000782c0ff */
[----:B------:R-:W-:Y:S01]  /*1b60*/  IMAD.HI.U32 R13, R6, -0x21131993, R8 ;  /* 0xdeece66d060d7827 */ /* 0x000fe200078e0008 */
[----:B------:R-:W-:-:S03]  /*1b70*/  SHF.R.U64 R12, R10, 0x11, R5 ;  /* 0x000000110a0c7819 */ /* 0x000fc60000001205 */
[----:B------:R-:W-:Y:S01]  /*1b80*/  IMAD R6, R6, 0x5, R15 ;  /* 0x0000000506067824 */ /* 0x000fe200078e020f */
[----:B------:R-:W-:-:S03]  /*1b90*/  LOP3.LUT R18, R12, 0x7fffffff, RZ, 0xc0, !PT ;  /* 0x7fffffff0c127812 */ /* 0x000fc600078ec0ff */
[----:B------:R-:W-:-:S04]  /*1ba0*/  IMAD.IADD R6, R13, 0x1, R6 ;  /* 0x000000010d067824 */ /* 0x000fc800078e0206 */
[----:B------:R-:W-:Y:S05]  /*1bb0*/  @!P1 BRA `(.L_x_20) ;  /* 0x0000000000489947 */ /* 0x000fea0003800000 */
[----:B------:R-:W0:Y:S01]  /*1bc0*/  I2F.U32.RP R14, R7 ;  /* 0x00000007000e7306 */ /* 0x000e220000209000 */
[----:B------:R-:W-:Y:S01]  /*1bd0*/  IMAD.MOV R15, RZ, RZ, -R7 ;  /* 0x000000ffff0f7224 */ /* 0x000fe200078e0a07 */
[----:B------:R-:W-:-:S06]  /*1be0*/  ISETP.NE.U32.AND P2, PT, R7, RZ, PT ;  /* 0x000000ff0700720c */ /* 0x000fcc0003f45070 */
[----:B0-----:R-:W0:Y:S02]  /*1bf0*/  MUFU.RCP R14, R14 ;  /* 0x0000000e000e7308 */ /* 0x001e240000001000 */
[----:B0-----:R-:W-:-:S06]  /*1c00*/  IADD3 R12, PT, PT, R14, 0xffffffe, RZ ;  /* 0x0ffffffe0e0c7810 */ /* 0x001fcc0007ffe0ff */
[----:B------:R0:W1:Y:S02]  /*1c10*/  F2I.FTZ.U32.TRUNC.NTZ R13, R12 ;  /* 0x0000000c000d7305 */ /* 0x000064000021f000 */
[----:B0-----:R-:W-:Y:S01]  /*1c20*/  MOV R12, RZ ;  /* 0x000000ff000c7202 */ /* 0x001fe20000000f00 */
[----:B-1----:R-:W-:-:S04]  /*1c30*/  IMAD R15, R15, R13, RZ ;  /* 0x0000000d0f0f7224 */ /* 0x002fc800078e02ff */
[----:B------:R-:W-:-:S06]  /*1c40*/  IMAD.HI.U32 R13, R13, R15, R12 ;  /* 0x0000000f0d0d7227 */ /* 0x000fcc00078e000c */
[----:B------:R-:W-:-:S04]  /*1c50*/  IMAD.HI.U32 R13, R13, R18, RZ ;  /* 0x000000120d0d7227 */ /* 0x000fc800078e00ff */
[----:B------:R-:W-:-:S04]  /*1c60*/  IMAD.MOV R16, RZ, RZ, -R13 ;  /* 0x000000ffff107224 */ /* 0x000fc800078e0a0d */
[----:B------:R-:W-:-:S05]  /*1c70*/  IMAD R16, R7, R16, R18 ;  /* 0x0000001007107224 */ /* 0x000fca00078e0212 */
[----:B------:R-:W-:-:S13]  /*1c80*/  ISETP.GE.U32.AND P1, PT, R16, R7, PT ;  /* 0x000000071000720c */ /* 0x000fda0003f26070 */
[----:B------:R-:W-:-:S04]  /*1c90*/  @P1 IADD3 R16, PT, PT, -R7, R16, RZ ;  /* 0x0000001007101210 */ /* 0x000fc80007ffe1ff */
[----:B------:R-:W-:-:S13]  /*1ca0*/  ISETP.GE.U32.AND P1, PT, R16, R7, PT ;  /* 0x000000071000720c */ /* 0x000fda0003f26070 */
[----:B------:R-:W-:Y:S01]  /*1cb0*/  @P1 IMAD.IADD R16, R16, 0x1, -R7 ;  /* 0x0000000110101824 */ /* 0x000fe200078e0a07 */
[----:B------:R-:W-:Y:S01]  /*1cc0*/  @!P2 LOP3.LUT R16, RZ, R7, RZ, 0x33, !PT ;  /* 0x00000007ff10a212 */ /* 0x000fe200078e33ff */
[----:B------:R-:W-:Y:S06]  /*1cd0*/  BRA `(.L_x_21) ;  /* 0x0000000000107947 */ /* 0x000fec0003800000 */
.L_x_20:
[----:B------:R-:W-:Y:S01]  /*1ce0*/  IMAD.WIDE.U32 R12, R18, R7, RZ ;  /* 0x00000007120c7225 */ /* 0x000fe200078e00ff */
[----:B------:R-:W-:-:S04]  /*1cf0*/  UMOV UR4, URZ ;  /* 0x000000ff00047c82 */ /* 0x000fc80008000000 */
[----:B------:R-:W-:-:S04]  /*1d00*/  IADD3 R7, PT, PT, R13, UR4, RZ ;  /* 0x000000040d077c10 */ /* 0x000fc8000fffe0ff */
[----:B------:R-:W-:-:S07]  /*1d10*/  SHF.R.U64 R16, R12, 0x1f, R7 ;  /* 0x0000001f0c107819 */ /* 0x000fce0000001207 */
.L_x_21:
[----:B------:R-:W-:Y:S05]  /*1d20*/  BSYNC.RECONVERGENT B0 ;  /* 0x0000000000007941 */ /* 0x000fea0003800200 */
.L_x_19:
[----:B------:R-:W-:Y:S01]  /*1d30*/  IMAD R7, R5, -0x21131993, RZ ;  /* 0xdeece66d05077824 */ /* 0x000fe200078e02ff */
[----:B------:R-:W-:Y:S01]  /*1d40*/  ISETP.NE.AND P1, PT, R16, 0x4c, PT ;  /* 0x0000004c1000780c */ /* 0x000fe20003f25270 */
[----:B------:R-:W-:Y:S01]  /*1d50*/  IMAD.HI.U32 R5, R10, -0x21131993, R8 ;  /* 0xdeece66d0a057827 */ /* 0x000fe200078e0008 */
[----:B------:R-:W-:-:S03]  /*1d60*/  LOP3.LUT R6, R6, 0xf000, RZ, 0xc0, !PT ;  /* 0x0000f00006067812 */ /* 0x000fc600078ec0ff */
[----:B------:R-:W-:Y:S01]  /*1d70*/  IMAD R10, R10, 0x5, R7 ;  /* 0x000000050a0a7824 */ /* 0x000fe200078e0207 */
[----:B------:R-:W-:-:S03]  /*1d80*/  ISETP.EQ.AND.EX P1, PT, R6, 0x9000, !P1, PT ;  /* 0x000090000600780c */ /* 0x000fc60004f22370 */
[----:B------:R-:W-:-:S05]  /*1d90*/  IMAD.IADD R5, R5, 0x1, R10 ;  /* 0x0000000105057824 */ /* 0x000fca00078e020a */
[----:B------:R-:W-:-:S04]  /*1da0*/  LOP3.LUT R5, R5, 0xf000, RZ, 0xc0, !PT ;  /* 0x0000f00005057812 */ /* 0x000fc800078ec0ff */
[----:B------:R-:W-:-:S04]  /*1db0*/  ISETP.EQ.AND.EX P1, PT, R5, 0x1000, P1, PT ;  /* 0x000010000500780c */ /* 0x000fc80000f22370 */
[----:B------:R-:W-:-:S04]  /*1dc0*/  SEL R5, RZ, 0x1, !P1 ;  /* 0x00000001ff057807 */ /* 0x000fc80004800000 */
[----:B------:R-:W-:-:S07]  /*1dd0*/  LOP3.LUT R4, R4, R5, RZ, 0xfc, !PT ;  /* 0x0000000504047212 */ /* 0x000fce00078efcff */
.L_x_18:
[----:B------:R-:W-:-:S04]  /*1de0*/  LOP3.LUT R4, R4, 0x1, RZ, 0xc0, !PT ;  /* 0x0000000104047812 */ /* 0x000fc800078ec0ff */
[----:B------:R-:W-:-:S13]  /*1df0*/  ISETP.EQ.U32.AND P1, PT, R4, 0x1, PT ;  /* 0x000000010400780c */ /* 0x000fda0003f22070 */
.L_x_10:
[----:B------:R-:W-:Y:S01]  /*1e00*/  MOV R4, 0x544e593d ;  /* 0x544e593d00047802 */ /* 0x000fe20000000f00 */
[----:B------:R-:W-:Y:S02]  /*1e10*/  IMAD R7, R0, -0x42f53b4b, RZ ;  /* 0xbd0ac4b500077824 */ /* 0x000fe400078e02ff */
[----:B------:R-:W-:Y:S02]  /*1e20*/  IMAD.MOV.U32 R5, RZ, RZ, 0xaa8 ;  /* 0x00000aa8ff057424 */ /* 0x000fe400078e00ff */
[C---:B------:R-:W-:Y:S02]  /*1e30*/  IMAD R7, R2.reuse, 0xd498, R7 ;  /* 0x0000d49802077824 */ /* 0x040fe400078e0207 */
[----:B------:R-:W-:-:S05]  /*1e40*/  IMAD.WIDE.U32 R4, R2, -0x42f53b4b, R4 ;  /* 0xbd0ac4b502047825 */ /* 0x000fca00078e0004 */
[----:B------:R-:W-:-:S04]  /*1e50*/  IADD3 R5, PT, PT, R5, R7, RZ ;  /* 0x0000000705057210 */ /* 0x000fc80007ffe0ff */
[----:B------:R-:W-:Y:S01]  /*1e60*/  SHF.R.U64 R4, R4, 0x11, R5 ;  /* 0x0000001104047819 */ /* 0x000fe20000001205 */
[----:B------:R-:W-:-:S03]  /*1e70*/  IMAD.MOV.U32 R5, RZ, RZ, -0x55555555 ;  /* 0xaaaaaaabff057424 */ /* 0x000fc600078e00ff */
[----:B------:R-:W-:-:S05]  /*1e80*/  LOP3.LUT R4, R4, 0x7fffffff, RZ, 0xc0, !PT ;  /* 0x7fffffff04047812 */ /* 0x000fca00078ec0ff */
[----:B------:R-:W-:-:S05]  /*1e90*/  IMAD R4, R4, R5, -0x55555556 ;  /* 0xaaaaaaaa04047424 */ /* 0x000fca00078e0205 */
[----:B------:R-:W-:-:S04]  /*1ea0*/  ISETP.LT.U32.AND P0, PT, R4, 0x55555555, P0 ;  /* 0x555555550400780c */ /* 0x000fc80000701070 */
[----:B------:R-:W-:-:S13]  /*1eb0*/  PLOP3.LUT P0, PT, P0, P1, PT, 0x80, 0x8 ;  /* 0x000000000008781c */ /* 0x000fda0000703070 */
[----:B------:R-:W-:Y:S05]  /*1ec0*/  @!P0 EXIT ;  /* 0x000000000000894d */ /* 0x000fea0003800000 */
[----:B------:R-:W0:Y:S01]  /*1ed0*/  S2R R3, SR_LANEID ;  /* 0x0000000000037919 */ /* 0x000e220000000000 */
[----:B------:R-:W-:Y:S01]  /*1ee0*/  VOTEU.ANY UR6, UPT, PT ;  /* 0x0000000000067886 */ /* 0x000fe200038e0100 */
[----:B------:R-:W1:Y:S01]  /*1ef0*/  LDC.64 R4, c[0x0][0x388] ;  /* 0x0000e200ff047b82 */ /* 0x000e620000000a00 */
[----:B------:R-:W0:Y:S01]  /*1f00*/  FLO.U32 R8, UR6 ;  /* 0x0000000600087d00 */ /* 0x000e2200080e0000 */
[----:B------:R-:W1:Y:S06]  /*1f10*/  LDCU.64 UR4, c[0x0][0x358] ;  /* 0x00006b00ff0477ac */ /* 0x000e6c0008000a00 */
[----:B------:R-:W2:Y:S01]  /*1f20*/  LDC.64 R6, c[0x0][0x390] ;  /* 0x0000e400ff067b82 */ /* 0x000ea20000000a00 */
[----:B------:R-:W1:Y:S01]  /*1f30*/  POPC R11, UR6 ;  /* 0x00000006000b7d09 */ /* 0x000e620008000000 */
[----:B0-----:R-:W-:-:S13]  /*1f40*/  ISETP.EQ.U32.AND P0, PT, R8, R3, PT ;  /* 0x000000030800720c */ /* 0x001fda0003f02070 */
[----:B-1----:R-:W3:Y:S01]  /*1f50*/  @P0 ATOMG.E.ADD.STRONG.GPU PT, R5, desc[UR4][R4.64], R11 ;  /* 0x8000000b040509a8 */ /* 0x002ee200081ef104 */
[----:B------:R-:W0:Y:S02]  /*1f60*/  S2R R3, SR_LTMASK ;  /* 0x0000000000037919 */ /* 0x000e240000003900 */
[----:B0-----:R-:W-:Y:S02]  /*1f70*/  LOP3.LUT R10, R3, UR6, RZ, 0xc0, !PT ;  /* 0x00000006030a7c12 */ /* 0x001fe4000f8ec0ff */
[----:B------:R-:W-:-:S04]  /*1f80*/  LOP3.LUT R3, R0, 0xffff, RZ, 0xc0, !PT ;  /* 0x0000ffff00037812 */ /* 0x000fc800078ec0ff */
[----:B------:R-:W0:Y:S01]  /*1f90*/  POPC R10, R10 ;  /* 0x0000000a000a7309 */ /* 0x000e220000000000 */
[----:B---3--:R-:W0:Y:S02]  /*1fa0*/  SHFL.IDX PT, R9, R5, R8, 0x1f ;  /* 0x00001f0805097589 */ /* 0x008e2400000e0000 */
[----:B0-----:R-:W-:-:S05]  /*1fb0*/  IADD3 R9, PT, PT, R9, R10, RZ ;  /* 0x0000000a09097210 */ /* 0x001fca0007ffe0ff */
[----:B--2---:R-:W-:-:S05]  /*1fc0*/  IMAD.WIDE R6, R9, 0x8, R6 ;  /* 0x0000000809067825 */ /* 0x004fca00078e0206 */
[----:B------:R-:W-:Y:S01]  /*1fd0*/  STG.E.64 desc[UR4][R6.64], R2 ;  /* 0x0000000206007986 */ /* 0x000fe2000c101b04 */
[----:B------:R-:W-:Y:S05]  /*1fe0*/  EXIT ;  /* 0x000000000000794d */ /* 0x000fea0003800000 */
.L_x_22:
[----:B------:R-:W-:-:S00]  /*1ff0*/  BRA `(.L_x_22) ;  /* 0xfffffffc00fc7947 */ /* 0x000fc0000383ffff */
[----:B------:R-:W-:-:S00]  /*2000*/  NOP ;  /* 0x0000000000007918 */ /* 0x000fc00000000000 */
[----:B------:R-:W-:-:S00]  /*2010*/  NOP ;  /* 0x0000000000007918 */ /* 0x000fc00000000000 */
[----:B------:R-:W-:-:S00]  /*2020*/  NOP ;  /* 0x0000000000007918 */ /* 0x000fc00000000000 */
[----:B------:R-:W-:-:S00]  /*2030*/  NOP ;  /* 0x0000000000007918 */ /* 0x000fc00000000000 */
[----:B------:R-:W-:-:S00]  /*2040*/  NOP ;  /* 0x0000000000007918 */ /* 0x000fc00000000000 */
[----:B------:R-:W-:-:S00]  /*2050*/  NOP ;  /* 0x0000000000007918 */ /* 0x000fc00000000000 */
[----:B------:R-:W-:-:S00]  /*2060*/  NOP ;  /* 0x0000000000007918 */ /* 0x000fc00000000000 */
[----:B------:R-:W-:-:S00]  /*2070*/  NOP ;  /* 0x0000000000007918 */ /* 0x000fc00000000000 */
.L_x_23:


//--------------------- .nv.shared.reserved.0     --------------------------
	.section	.nv.shared.reserved.0,"aw",@nobits
	.weak		__nv_reservedSMEM_offset_0_alias
	.size		__nv_reservedSMEM_offset_0_alias, 0, 64
	.other		__nv_reservedSMEM_offset_0_alias,@"STO_CUDA_RESERVED_SHARED STV_DEFAULT"
__nv_reservedSMEM_offset_0_alias:
	.zero		0
	.zero		64


//--------------------- .nv.constant0._Z6doWorkmPiPmii --------------------------
	.section	.nv.constant0._Z6doWorkmPiPmii,"a",@progbits
	.sectionflags	@""
	.align	4
.nv.constant0._Z6doWorkmPiPmii:
	.zero		928


//--------------------- SYMBOLS --------------------------

	.type		.nv.reservedSmem.offset0,@object
	.size		.nv.reservedSmem.offset0,0x4
